//
// Generated by NVIDIA NVVM Compiler
//
// Compiler Build ID: CL-36424714
// Cuda compilation tools, release 13.0, V13.0.88
// Based on NVVM 20.0.0
//

.version 9.0
.target sm_100
.address_size 64

	// .globl	_Z19forwardLayer1KernelPdS_S_S_iii

.visible .entry _Z19forwardLayer1KernelPdS_S_S_iii(
	.param .u64 .ptr .align 1 _Z19forwardLayer1KernelPdS_S_S_iii_param_0,
	.param .u64 .ptr .align 1 _Z19forwardLayer1KernelPdS_S_S_iii_param_1,
	.param .u64 .ptr .align 1 _Z19forwardLayer1KernelPdS_S_S_iii_param_2,
	.param .u64 .ptr .align 1 _Z19forwardLayer1KernelPdS_S_S_iii_param_3,
	.param .u32 _Z19forwardLayer1KernelPdS_S_S_iii_param_4,
	.param .u32 _Z19forwardLayer1KernelPdS_S_S_iii_param_5,
	.param .u32 _Z19forwardLayer1KernelPdS_S_S_iii_param_6
)
{
	.reg .pred 	%p<13>;
	.reg .b32 	%r<30>;
	.reg .b64 	%rd<48>;
	.reg .b64 	%fd<66>;

	ld.param.u64 	%rd13, [_Z19forwardLayer1KernelPdS_S_S_iii_param_0];
	ld.param.u64 	%rd11, [_Z19forwardLayer1KernelPdS_S_S_iii_param_1];
	ld.param.u64 	%rd14, [_Z19forwardLayer1KernelPdS_S_S_iii_param_2];
	ld.param.u64 	%rd12, [_Z19forwardLayer1KernelPdS_S_S_iii_param_3];
	ld.param.u32 	%r15, [_Z19forwardLayer1KernelPdS_S_S_iii_param_4];
	ld.param.u32 	%r16, [_Z19forwardLayer1KernelPdS_S_S_iii_param_5];
	ld.param.u32 	%r17, [_Z19forwardLayer1KernelPdS_S_S_iii_param_6];
	cvta.to.global.u64 	%rd1, %rd14;
	cvta.to.global.u64 	%rd2, %rd13;
	mov.u32 	%r18, %ctaid.x;
	mov.u32 	%r19, %ntid.x;
	mov.u32 	%r20, %tid.x;
	mad.lo.s32 	%r1, %r18, %r19, %r20;
	mov.u32 	%r2, %ctaid.y;
	setp.ge.s32 	%p1, %r1, %r16;
	setp.ge.s32 	%p2, %r2, %r17;
	or.pred  	%p3, %p1, %p2;
	@%p3 bra 	$L__BB0_14;
	cvta.to.global.u64 	%rd15, %rd11;
	mul.lo.s32 	%r21, %r15, %r2;
	mul.lo.s32 	%r3, %r16, %r2;
	mul.wide.s32 	%rd16, %r1, 8;
	add.s64 	%rd17, %rd15, %rd16;
	ld.global.f64 	%fd65, [%rd17];
	cvt.s64.s32 	%rd3, %r21;
	mul.lo.s32 	%r22, %r15, %r1;
	cvt.s64.s32 	%rd4, %r22;
	setp.lt.s32 	%p4, %r15, 1;
	@%p4 bra 	$L__BB0_13;
	and.b32  	%r4, %r15, 7;
	setp.lt.u32 	%p5, %r15, 8;
	mov.b32 	%r28, 0;
	@%p5 bra 	$L__BB0_5;
	and.b32  	%r28, %r15, 2147483640;
	neg.s32 	%r26, %r28;
	shl.b64 	%rd18, %rd4, 3;
	add.s64 	%rd19, %rd18, %rd2;
	add.s64 	%rd47, %rd19, 32;
	shl.b64 	%rd20, %rd3, 3;
	add.s64 	%rd21, %rd20, %rd1;
	add.s64 	%rd46, %rd21, 32;
$L__BB0_4:
	.pragma "nounroll";
	ld.global.f64 	%fd15, [%rd47+-32];
	ld.global.f64 	%fd16, [%rd46+-32];
	fma.rn.f64 	%fd17, %fd15, %fd16, %fd65;
	ld.global.f64 	%fd18, [%rd47+-24];
	ld.global.f64 	%fd19, [%rd46+-24];
	fma.rn.f64 	%fd20, %fd18, %fd19, %fd17;
	ld.global.f64 	%fd21, [%rd47+-16];
	ld.global.f64 	%fd22, [%rd46+-16];
	fma.rn.f64 	%fd23, %fd21, %fd22, %fd20;
	ld.global.f64 	%fd24, [%rd47+-8];
	ld.global.f64 	%fd25, [%rd46+-8];
	fma.rn.f64 	%fd26, %fd24, %fd25, %fd23;
	ld.global.f64 	%fd27, [%rd47];
	ld.global.f64 	%fd28, [%rd46];
	fma.rn.f64 	%fd29, %fd27, %fd28, %fd26;
	ld.global.f64 	%fd30, [%rd47+8];
	ld.global.f64 	%fd31, [%rd46+8];
	fma.rn.f64 	%fd32, %fd30, %fd31, %fd29;
	ld.global.f64 	%fd33, [%rd47+16];
	ld.global.f64 	%fd34, [%rd46+16];
	fma.rn.f64 	%fd35, %fd33, %fd34, %fd32;
	ld.global.f64 	%fd36, [%rd47+24];
	ld.global.f64 	%fd37, [%rd46+24];
	fma.rn.f64 	%fd65, %fd36, %fd37, %fd35;
	add.s32 	%r26, %r26, 8;
	add.s64 	%rd47, %rd47, 64;
	add.s64 	%rd46, %rd46, 64;
	setp.ne.s32 	%p6, %r26, 0;
	@%p6 bra 	$L__BB0_4;
$L__BB0_5:
	setp.eq.s32 	%p7, %r4, 0;
	@%p7 bra 	$L__BB0_13;
	and.b32  	%r10, %r15, 3;
	setp.lt.u32 	%p8, %r4, 4;
	@%p8 bra 	$L__BB0_8;
	cvt.u64.u32 	%rd22, %r28;
	add.s64 	%rd23, %rd22, %rd4;
	shl.b64 	%rd24, %rd23, 3;
	add.s64 	%rd25, %rd2, %rd24;
	ld.global.f64 	%fd39, [%rd25];
	add.s64 	%rd26, %rd22, %rd3;
	shl.b64 	%rd27, %rd26, 3;
	add.s64 	%rd28, %rd1, %rd27;
	ld.global.f64 	%fd40, [%rd28];
	fma.rn.f64 	%fd41, %fd39, %fd40, %fd65;
	ld.global.f64 	%fd42, [%rd25+8];
	ld.global.f64 	%fd43, [%rd28+8];
	fma.rn.f64 	%fd44, %fd42, %fd43, %fd41;
	ld.global.f64 	%fd45, [%rd25+16];
	ld.global.f64 	%fd46, [%rd28+16];
	fma.rn.f64 	%fd47, %fd45, %fd46, %fd44;
	ld.global.f64 	%fd48, [%rd25+24];
	ld.global.f64 	%fd49, [%rd28+24];
	fma.rn.f64 	%fd65, %fd48, %fd49, %fd47;
	add.s32 	%r28, %r28, 4;
$L__BB0_8:
	setp.eq.s32 	%p9, %r10, 0;
	@%p9 bra 	$L__BB0_13;
	setp.eq.s32 	%p10, %r10, 1;
	@%p10 bra 	$L__BB0_11;
	cvt.u64.u32 	%rd29, %r28;
	add.s64 	%rd30, %rd29, %rd4;
	shl.b64 	%rd31, %rd30, 3;
	add.s64 	%rd32, %rd2, %rd31;
	ld.global.f64 	%fd51, [%rd32];
	add.s64 	%rd33, %rd29, %rd3;
	shl.b64 	%rd34, %rd33, 3;
	add.s64 	%rd35, %rd1, %rd34;
	ld.global.f64 	%fd52, [%rd35];
	fma.rn.f64 	%fd53, %fd51, %fd52, %fd65;
	ld.global.f64 	%fd54, [%rd32+8];
	ld.global.f64 	%fd55, [%rd35+8];
	fma.rn.f64 	%fd65, %fd54, %fd55, %fd53;
	add.s32 	%r28, %r28, 2;
$L__BB0_11:
	and.b32  	%r24, %r15, 1;
	setp.eq.b32 	%p11, %r24, 1;
	not.pred 	%p12, %p11;
	@%p12 bra 	$L__BB0_13;
	cvt.u64.u32 	%rd36, %r28;
	add.s64 	%rd37, %rd36, %rd4;
	shl.b64 	%rd38, %rd37, 3;
	add.s64 	%rd39, %rd2, %rd38;
	ld.global.f64 	%fd56, [%rd39];
	add.s64 	%rd40, %rd36, %rd3;
	shl.b64 	%rd41, %rd40, 3;
	add.s64 	%rd42, %rd1, %rd41;
	ld.global.f64 	%fd57, [%rd42];
	fma.rn.f64 	%fd65, %fd56, %fd57, %fd65;
$L__BB0_13:
	add.s32 	%r25, %r3, %r1;
	cvta.to.global.u64 	%rd43, %rd12;
	mul.wide.s32 	%rd44, %r25, 8;
	add.s64 	%rd45, %rd43, %rd44;
	st.global.f64 	[%rd45], %fd65;
$L__BB0_14:
	ret;

}
	// .globl	_Z15batchReluKernelPdii
.visible .entry _Z15batchReluKernelPdii(
	.param .u64 .ptr .align 1 _Z15batchReluKernelPdii_param_0,
	.param .u32 _Z15batchReluKernelPdii_param_1,
	.param .u32 _Z15batchReluKernelPdii_param_2
)
{
	.reg .pred 	%p<4>;
	.reg .b32 	%r<9>;
	.reg .b64 	%rd<5>;
	.reg .b64 	%fd<3>;

	ld.param.u64 	%rd1, [_Z15batchReluKernelPdii_param_0];
	ld.param.u32 	%r3, [_Z15batchReluKernelPdii_param_1];
	ld.param.u32 	%r4, [_Z15batchReluKernelPdii_param_2];
	mov.u32 	%r5, %ctaid.x;
	mov.u32 	%r6, %ntid.x;
	mov.u32 	%r7, %tid.x;
	mad.lo.s32 	%r1, %r5, %r6, %r7;
	mov.u32 	%r2, %ctaid.y;
	setp.ge.s32 	%p1, %r1, %r3;
	setp.ge.s32 	%p2, %r2, %r4;
	or.pred  	%p3, %p1, %p2;
	@%p3 bra 	$L__BB1_2;
	cvta.to.global.u64 	%rd2, %rd1;
	mad.lo.s32 	%r8, %r3, %r2, %r1;
	mul.wide.s32 	%rd3, %r8, 8;
	add.s64 	%rd4, %rd2, %rd3;
	ld.global.f64 	%fd1, [%rd4];
	max.f64 	%fd2, %fd1, 0d0000000000000000;
	st.global.f64 	[%rd4], %fd2;
$L__BB1_2:
	ret;

}
	// .globl	_Z19forwardLayer2KernelPdS_S_S_iii
.visible .entry _Z19forwardLayer2KernelPdS_S_S_iii(
	.param .u64 .ptr .align 1 _Z19forwardLayer2KernelPdS_S_S_iii_param_0,
	.param .u64 .ptr .align 1 _Z19forwardLayer2KernelPdS_S_S_iii_param_1,
	.param .u64 .ptr .align 1 _Z19forwardLayer2KernelPdS_S_S_iii_param_2,
	.param .u64 .ptr .align 1 _Z19forwardLayer2KernelPdS_S_S_iii_param_3,
	.param .u32 _Z19forwardLayer2KernelPdS_S_S_iii_param_4,
	.param .u32 _Z19forwardLayer2KernelPdS_S_S_iii_param_5,
	.param .u32 _Z19forwardLayer2KernelPdS_S_S_iii_param_6
)
{
	.reg .pred 	%p<13>;
	.reg .b32 	%r<30>;
	.reg .b64 	%rd<48>;
	.reg .b64 	%fd<66>;

	ld.param.u64 	%rd13, [_Z19forwardLayer2KernelPdS_S_S_iii_param_0];
	ld.param.u64 	%rd11, [_Z19forwardLayer2KernelPdS_S_S_iii_param_1];
	ld.param.u64 	%rd14, [_Z19forwardLayer2KernelPdS_S_S_iii_param_2];
	ld.param.u64 	%rd12, [_Z19forwardLayer2KernelPdS_S_S_iii_param_3];
	ld.param.u32 	%r15, [_Z19forwardLayer2KernelPdS_S_S_iii_param_4];
	ld.param.u32 	%r16, [_Z19forwardLayer2KernelPdS_S_S_iii_param_5];
	ld.param.u32 	%r17, [_Z19forwardLayer2KernelPdS_S_S_iii_param_6];
	cvta.to.global.u64 	%rd1, %rd14;
	cvta.to.global.u64 	%rd2, %rd13;
	mov.u32 	%r18, %ctaid.x;
	mov.u32 	%r19, %ntid.x;
	mov.u32 	%r20, %tid.x;
	mad.lo.s32 	%r1, %r18, %r19, %r20;
	mov.u32 	%r2, %ctaid.y;
	setp.ge.s32 	%p1, %r1, %r16;
	setp.ge.s32 	%p2, %r2, %r17;
	or.pred  	%p3, %p1, %p2;
	@%p3 bra 	$L__BB2_14;
	cvta.to.global.u64 	%rd15, %rd11;
	mul.lo.s32 	%r21, %r15, %r2;
	mul.lo.s32 	%r3, %r16, %r2;
	mul.wide.s32 	%rd16, %r1, 8;
	add.s64 	%rd17, %rd15, %rd16;
	ld.global.f64 	%fd65, [%rd17];
	cvt.s64.s32 	%rd3, %r21;
	mul.lo.s32 	%r22, %r15, %r1;
	cvt.s64.s32 	%rd4, %r22;
	setp.lt.s32 	%p4, %r15, 1;
	@%p4 bra 	$L__BB2_13;
	and.b32  	%r4, %r15, 7;
	setp.lt.u32 	%p5, %r15, 8;
	mov.b32 	%r28, 0;
	@%p5 bra 	$L__BB2_5;
	and.b32  	%r28, %r15, 2147483640;
	neg.s32 	%r26, %r28;
	shl.b64 	%rd18, %rd4, 3;
	add.s64 	%rd19, %rd18, %rd2;
	add.s64 	%rd47, %rd19, 32;
	shl.b64 	%rd20, %rd3, 3;
	add.s64 	%rd21, %rd20, %rd1;
	add.s64 	%rd46, %rd21, 32;
$L__BB2_4:
	.pragma "nounroll";
	ld.global.f64 	%fd15, [%rd47+-32];
	ld.global.f64 	%fd16, [%rd46+-32];
	fma.rn.f64 	%fd17, %fd15, %fd16, %fd65;
	ld.global.f64 	%fd18, [%rd47+-24];
	ld.global.f64 	%fd19, [%rd46+-24];
	fma.rn.f64 	%fd20, %fd18, %fd19, %fd17;
	ld.global.f64 	%fd21, [%rd47+-16];
	ld.global.f64 	%fd22, [%rd46+-16];
	fma.rn.f64 	%fd23, %fd21, %fd22, %fd20;
	ld.global.f64 	%fd24, [%rd47+-8];
	ld.global.f64 	%fd25, [%rd46+-8];
	fma.rn.f64 	%fd26, %fd24, %fd25, %fd23;
	ld.global.f64 	%fd27, [%rd47];
	ld.global.f64 	%fd28, [%rd46];
	fma.rn.f64 	%fd29, %fd27, %fd28, %fd26;
	ld.global.f64 	%fd30, [%rd47+8];
	ld.global.f64 	%fd31, [%rd46+8];
	fma.rn.f64 	%fd32, %fd30, %fd31, %fd29;
	ld.global.f64 	%fd33, [%rd47+16];
	ld.global.f64 	%fd34, [%rd46+16];
	fma.rn.f64 	%fd35, %fd33, %fd34, %fd32;
	ld.global.f64 	%fd36, [%rd47+24];
	ld.global.f64 	%fd37, [%rd46+24];
	fma.rn.f64 	%fd65, %fd36, %fd37, %fd35;
	add.s32 	%r26, %r26, 8;
	add.s64 	%rd47, %rd47, 64;
	add.s64 	%rd46, %rd46, 64;
	setp.ne.s32 	%p6, %r26, 0;
	@%p6 bra 	$L__BB2_4;
$L__BB2_5:
	setp.eq.s32 	%p7, %r4, 0;
	@%p7 bra 	$L__BB2_13;
	and.b32  	%r10, %r15, 3;
	setp.lt.u32 	%p8, %r4, 4;
	@%p8 bra 	$L__BB2_8;
	cvt.u64.u32 	%rd22, %r28;
	add.s64 	%rd23, %rd22, %rd4;
	shl.b64 	%rd24, %rd23, 3;
	add.s64 	%rd25, %rd2, %rd24;
	ld.global.f64 	%fd39, [%rd25];
	add.s64 	%rd26, %rd22, %rd3;
	shl.b64 	%rd27, %rd26, 3;
	add.s64 	%rd28, %rd1, %rd27;
	ld.global.f64 	%fd40, [%rd28];
	fma.rn.f64 	%fd41, %fd39, %fd40, %fd65;
	ld.global.f64 	%fd42, [%rd25+8];
	ld.global.f64 	%fd43, [%rd28+8];
	fma.rn.f64 	%fd44, %fd42, %fd43, %fd41;
	ld.global.f64 	%fd45, [%rd25+16];
	ld.global.f64 	%fd46, [%rd28+16];
	fma.rn.f64 	%fd47, %fd45, %fd46, %fd44;
	ld.global.f64 	%fd48, [%rd25+24];
	ld.global.f64 	%fd49, [%rd28+24];
	fma.rn.f64 	%fd65, %fd48, %fd49, %fd47;
	add.s32 	%r28, %r28, 4;
$L__BB2_8:
	setp.eq.s32 	%p9, %r10, 0;
	@%p9 bra 	$L__BB2_13;
	setp.eq.s32 	%p10, %r10, 1;
	@%p10 bra 	$L__BB2_11;
	cvt.u64.u32 	%rd29, %r28;
	add.s64 	%rd30, %rd29, %rd4;
	shl.b64 	%rd31, %rd30, 3;
	add.s64 	%rd32, %rd2, %rd31;
	ld.global.f64 	%fd51, [%rd32];
	add.s64 	%rd33, %rd29, %rd3;
	shl.b64 	%rd34, %rd33, 3;
	add.s64 	%rd35, %rd1, %rd34;
	ld.global.f64 	%fd52, [%rd35];
	fma.rn.f64 	%fd53, %fd51, %fd52, %fd65;
	ld.global.f64 	%fd54, [%rd32+8];
	ld.global.f64 	%fd55, [%rd35+8];
	fma.rn.f64 	%fd65, %fd54, %fd55, %fd53;
	add.s32 	%r28, %r28, 2;
$L__BB2_11:
	and.b32  	%r24, %r15, 1;
	setp.eq.b32 	%p11, %r24, 1;
	not.pred 	%p12, %p11;
	@%p12 bra 	$L__BB2_13;
	cvt.u64.u32 	%rd36, %r28;
	add.s64 	%rd37, %rd36, %rd4;
	shl.b64 	%rd38, %rd37, 3;
	add.s64 	%rd39, %rd2, %rd38;
	ld.global.f64 	%fd56, [%rd39];
	add.s64 	%rd40, %rd36, %rd3;
	shl.b64 	%rd41, %rd40, 3;
	add.s64 	%rd42, %rd1, %rd41;
	ld.global.f64 	%fd57, [%rd42];
	fma.rn.f64 	%fd65, %fd56, %fd57, %fd65;
$L__BB2_13:
	add.s32 	%r25, %r3, %r1;
	cvta.to.global.u64 	%rd43, %rd12;
	mul.wide.s32 	%rd44, %r25, 8;
	add.s64 	%rd45, %rd43, %rd44;
	st.global.f64 	[%rd45], %fd65;
$L__BB2_14:
	ret;

}
	// .globl	_Z24computeOutputErrorKernelPdS_S_ii
.visible .entry _Z24computeOutputErrorKernelPdS_S_ii(
	.param .u64 .ptr .align 1 _Z24computeOutputErrorKernelPdS_S_ii_param_0,
	.param .u64 .ptr .align 1 _Z24computeOutputErrorKernelPdS_S_ii_param_1,
	.param .u64 .ptr .align 1 _Z24computeOutputErrorKernelPdS_S_ii_param_2,
	.param .u32 _Z24computeOutputErrorKernelPdS_S_ii_param_3,
	.param .u32 _Z24computeOutputErrorKernelPdS_S_ii_param_4
)
{
	.reg .pred 	%p<4>;
	.reg .b32 	%r<9>;
	.reg .b64 	%rd<11>;
	.reg .b64 	%fd<4>;

	ld.param.u64 	%rd1, [_Z24computeOutputErrorKernelPdS_S_ii_param_0];
	ld.param.u64 	%rd2, [_Z24computeOutputErrorKernelPdS_S_ii_param_1];
	ld.param.u64 	%rd3, [_Z24computeOutputErrorKernelPdS_S_ii_param_2];
	ld.param.u32 	%r3, [_Z24computeOutputErrorKernelPdS_S_ii_param_3];
	ld.param.u32 	%r4, [_Z24computeOutputErrorKernelPdS_S_ii_param_4];
	mov.u32 	%r5, %ctaid.x;
	mov.u32 	%r6, %ntid.x;
	mov.u32 	%r7, %tid.x;
	mad.lo.s32 	%r1, %r5, %r6, %r7;
	mov.u32 	%r2, %ctaid.y;
	setp.ge.s32 	%p1, %r1, %r3;
	setp.ge.s32 	%p2, %r2, %r4;
	or.pred  	%p3, %p1, %p2;
	@%p3 bra 	$L__BB3_2;
	cvta.to.global.u64 	%rd4, %rd1;
	cvta.to.global.u64 	%rd5, %rd2;
	cvta.to.global.u64 	%rd6, %rd3;
	mad.lo.s32 	%r8, %r3, %r2, %r1;
	mul.wide.s32 	%rd7, %r8, 8;
	add.s64 	%rd8, %rd4, %rd7;
	ld.global.f64 	%fd1, [%rd8];
	add.s64 	%rd9, %rd5, %rd7;
	ld.global.f64 	%fd2, [%rd9];
	sub.f64 	%fd3, %fd1, %fd2;
	add.s64 	%rd10, %rd6, %rd7;
	st.global.f64 	[%rd10], %fd3;
$L__BB3_2:
	ret;

}
	// .globl	_Z24computeHiddenErrorKernelPdS_S_S_iii
.visible .entry _Z24computeHiddenErrorKernelPdS_S_S_iii(
	.param .u64 .ptr .align 1 _Z24computeHiddenErrorKernelPdS_S_S_iii_param_0,
	.param .u64 .ptr .align 1 _Z24computeHiddenErrorKernelPdS_S_S_iii_param_1,
	.param .u64 .ptr .align 1 _Z24computeHiddenErrorKernelPdS_S_S_iii_param_2,
	.param .u64 .ptr .align 1 _Z24computeHiddenErrorKernelPdS_S_S_iii_param_3,
	.param .u32 _Z24computeHiddenErrorKernelPdS_S_S_iii_param_4,
	.param .u32 _Z24computeHiddenErrorKernelPdS_S_S_iii_param_5,
	.param .u32 _Z24computeHiddenErrorKernelPdS_S_S_iii_param_6
)
{
	.reg .pred 	%p<14>;
	.reg .b32 	%r<38>;
	.reg .b64 	%rd<56>;
	.reg .b64 	%fd<71>;

	ld.param.u64 	%rd8, [_Z24computeHiddenErrorKernelPdS_S_S_iii_param_0];
	ld.param.u64 	%rd9, [_Z24computeHiddenErrorKernelPdS_S_S_iii_param_1];
	ld.param.u64 	%rd6, [_Z24computeHiddenErrorKernelPdS_S_S_iii_param_2];
	ld.param.u64 	%rd7, [_Z24computeHiddenErrorKernelPdS_S_S_iii_param_3];
	ld.param.u32 	%r18, [_Z24computeHiddenErrorKernelPdS_S_S_iii_param_4];
	ld.param.u32 	%r19, [_Z24computeHiddenErrorKernelPdS_S_S_iii_param_5];
	ld.param.u32 	%r20, [_Z24computeHiddenErrorKernelPdS_S_S_iii_param_6];
	cvta.to.global.u64 	%rd1, %rd9;
	cvta.to.global.u64 	%rd2, %rd8;
	mov.u32 	%r21, %ctaid.x;
	mov.u32 	%r22, %ntid.x;
	mov.u32 	%r23, %tid.x;
	mad.lo.s32 	%r1, %r21, %r22, %r23;
	mov.u32 	%r2, %ctaid.y;
	setp.ge.s32 	%p1, %r1, %r18;
	setp.ge.s32 	%p2, %r2, %r20;
	or.pred  	%p3, %p1, %p2;
	@%p3 bra 	$L__BB4_14;
	mul.lo.s32 	%r3, %r19, %r2;
	setp.lt.s32 	%p4, %r19, 1;
	mov.f64 	%fd70, 0d0000000000000000;
	@%p4 bra 	$L__BB4_13;
	and.b32  	%r4, %r19, 7;
	setp.lt.u32 	%p5, %r19, 8;
	mov.f64 	%fd70, 0d0000000000000000;
	mov.b32 	%r36, 0;
	@%p5 bra 	$L__BB4_5;
	and.b32  	%r36, %r19, 2147483640;
	neg.s32 	%r34, %r36;
	shl.b32 	%r7, %r18, 3;
	mul.wide.u32 	%rd10, %r3, 8;
	add.s64 	%rd11, %rd10, %rd1;
	add.s64 	%rd55, %rd11, 32;
	mov.f64 	%fd70, 0d0000000000000000;
	mul.wide.s32 	%rd14, %r18, 8;
	mov.u32 	%r33, %r1;
$L__BB4_4:
	.pragma "nounroll";
	mul.wide.s32 	%rd12, %r33, 8;
	add.s64 	%rd13, %rd2, %rd12;
	ld.global.f64 	%fd17, [%rd13];
	ld.global.f64 	%fd18, [%rd55+-32];
	fma.rn.f64 	%fd19, %fd17, %fd18, %fd70;
	add.s64 	%rd15, %rd13, %rd14;
	ld.global.f64 	%fd20, [%rd15];
	ld.global.f64 	%fd21, [%rd55+-24];
	fma.rn.f64 	%fd22, %fd20, %fd21, %fd19;
	add.s64 	%rd16, %rd15, %rd14;
	ld.global.f64 	%fd23, [%rd16];
	ld.global.f64 	%fd24, [%rd55+-16];
	fma.rn.f64 	%fd25, %fd23, %fd24, %fd22;
	add.s64 	%rd17, %rd16, %rd14;
	ld.global.f64 	%fd26, [%rd17];
	ld.global.f64 	%fd27, [%rd55+-8];
	fma.rn.f64 	%fd28, %fd26, %fd27, %fd25;
	add.s64 	%rd18, %rd17, %rd14;
	ld.global.f64 	%fd29, [%rd18];
	ld.global.f64 	%fd30, [%rd55];
	fma.rn.f64 	%fd31, %fd29, %fd30, %fd28;
	add.s64 	%rd19, %rd18, %rd14;
	ld.global.f64 	%fd32, [%rd19];
	ld.global.f64 	%fd33, [%rd55+8];
	fma.rn.f64 	%fd34, %fd32, %fd33, %fd31;
	add.s64 	%rd20, %rd19, %rd14;
	ld.global.f64 	%fd35, [%rd20];
	ld.global.f64 	%fd36, [%rd55+16];
	fma.rn.f64 	%fd37, %fd35, %fd36, %fd34;
	add.s64 	%rd21, %rd20, %rd14;
	ld.global.f64 	%fd38, [%rd21];
	ld.global.f64 	%fd39, [%rd55+24];
	fma.rn.f64 	%fd70, %fd38, %fd39, %fd37;
	add.s32 	%r34, %r34, 8;
	add.s32 	%r33, %r33, %r7;
	add.s64 	%rd55, %rd55, 64;
	setp.ne.s32 	%p6, %r34, 0;
	@%p6 bra 	$L__BB4_4;
$L__BB4_5:
	setp.eq.s32 	%p7, %r4, 0;
	@%p7 bra 	$L__BB4_13;
	and.b32  	%r13, %r19, 3;
	setp.lt.u32 	%p8, %r4, 4;
	@%p8 bra 	$L__BB4_8;
	mad.lo.s32 	%r25, %r36, %r18, %r1;
	mul.wide.s32 	%rd22, %r25, 8;
	add.s64 	%rd23, %rd2, %rd22;
	ld.global.f64 	%fd41, [%rd23];
	add.s32 	%r26, %r36, %r3;
	mul.wide.u32 	%rd24, %r26, 8;
	add.s64 	%rd25, %rd1, %rd24;
	ld.global.f64 	%fd42, [%rd25];
	fma.rn.f64 	%fd43, %fd41, %fd42, %fd70;
	mul.wide.s32 	%rd26, %r18, 8;
	add.s64 	%rd27, %rd23, %rd26;
	ld.global.f64 	%fd44, [%rd27];
	cvt.u64.u32 	%rd28, %r3;
	cvt.u64.u32 	%rd29, %r36;
	add.s64 	%rd30, %rd29, %rd28;
	shl.b64 	%rd31, %rd30, 3;
	add.s64 	%rd32, %rd1, %rd31;
	ld.global.f64 	%fd45, [%rd32+8];
	fma.rn.f64 	%fd46, %fd44, %fd45, %fd43;
	add.s64 	%rd33, %rd27, %rd26;
	ld.global.f64 	%fd47, [%rd33];
	ld.global.f64 	%fd48, [%rd32+16];
	fma.rn.f64 	%fd49, %fd47, %fd48, %fd46;
	add.s64 	%rd34, %rd33, %rd26;
	ld.global.f64 	%fd50, [%rd34];
	ld.global.f64 	%fd51, [%rd32+24];
	fma.rn.f64 	%fd70, %fd50, %fd51, %fd49;
	add.s32 	%r36, %r36, 4;
$L__BB4_8:
	setp.eq.s32 	%p9, %r13, 0;
	@%p9 bra 	$L__BB4_13;
	setp.eq.s32 	%p10, %r13, 1;
	@%p10 bra 	$L__BB4_11;
	mad.lo.s32 	%r27, %r36, %r18, %r1;
	mul.wide.s32 	%rd35, %r27, 8;
	add.s64 	%rd36, %rd2, %rd35;
	ld.global.f64 	%fd53, [%rd36];
	add.s32 	%r28, %r36, %r3;
	mul.wide.u32 	%rd37, %r28, 8;
	add.s64 	%rd38, %rd1, %rd37;
	ld.global.f64 	%fd54, [%rd38];
	fma.rn.f64 	%fd55, %fd53, %fd54, %fd70;
	mul.wide.s32 	%rd39, %r18, 8;
	add.s64 	%rd40, %rd36, %rd39;
	ld.global.f64 	%fd56, [%rd40];
	cvt.u64.u32 	%rd41, %r3;
	cvt.u64.u32 	%rd42, %r36;
	add.s64 	%rd43, %rd42, %rd41;
	shl.b64 	%rd44, %rd43, 3;
	add.s64 	%rd45, %rd1, %rd44;
	ld.global.f64 	%fd57, [%rd45+8];
	fma.rn.f64 	%fd70, %fd56, %fd57, %fd55;
	add.s32 	%r36, %r36, 2;
$L__BB4_11:
	and.b32  	%r29, %r19, 1;
	setp.eq.b32 	%p11, %r29, 1;
	not.pred 	%p12, %p11;
	@%p12 bra 	$L__BB4_13;
	mad.lo.s32 	%r30, %r36, %r18, %r1;
	mul.wide.s32 	%rd46, %r30, 8;
	add.s64 	%rd47, %rd2, %rd46;
	ld.global.f64 	%fd58, [%rd47];
	add.s32 	%r31, %r36, %r3;
	mul.wide.u32 	%rd48, %r31, 8;
	add.s64 	%rd49, %rd1, %rd48;
	ld.global.f64 	%fd59, [%rd49];
	fma.rn.f64 	%fd70, %fd58, %fd59, %fd70;
$L__BB4_13:
	mad.lo.s32 	%r32, %r18, %r2, %r1;
	cvta.to.global.u64 	%rd50, %rd6;
	mul.wide.s32 	%rd51, %r32, 8;
	add.s64 	%rd52, %rd50, %rd51;
	ld.global.f64 	%fd60, [%rd52];
	setp.gt.f64 	%p13, %fd60, 0d0000000000000000;
	selp.f64 	%fd61, 0d3FF0000000000000, 0d0000000000000000, %p13;
	mul.f64 	%fd62, %fd70, %fd61;
	cvta.to.global.u64 	%rd53, %rd7;
	add.s64 	%rd54, %rd53, %rd51;
	st.global.f64 	[%rd54], %fd62;
$L__BB4_14:
	ret;

}
	// .globl	_Z21updateWeightsW2KernelPdS_S_diii
.visible .entry _Z21updateWeightsW2KernelPdS_S_diii(
	.param .u64 .ptr .align 1 _Z21updateWeightsW2KernelPdS_S_diii_param_0,
	.param .u64 .ptr .align 1 _Z21updateWeightsW2KernelPdS_S_diii_param_1,
	.param .u64 .ptr .align 1 _Z21updateWeightsW2KernelPdS_S_diii_param_2,
	.param .f64 _Z21updateWeightsW2KernelPdS_S_diii_param_3,
	.param .u32 _Z21updateWeightsW2KernelPdS_S_diii_param_4,
	.param .u32 _Z21updateWeightsW2KernelPdS_S_diii_param_5,
	.param .u32 _Z21updateWeightsW2KernelPdS_S_diii_param_6
)
{
	.reg .pred 	%p<13>;
	.reg .b32 	%r<46>;
	.reg .b64 	%rd<54>;
	.reg .b64 	%fd<75>;

	ld.param.u64 	%rd4, [_Z21updateWeightsW2KernelPdS_S_diii_param_1];
	ld.param.u64 	%rd5, [_Z21updateWeightsW2KernelPdS_S_diii_param_2];
	ld.param.u32 	%r23, [_Z21updateWeightsW2KernelPdS_S_diii_param_4];
	ld.param.u32 	%r21, [_Z21updateWeightsW2KernelPdS_S_diii_param_5];
	ld.param.u32 	%r22, [_Z21updateWeightsW2KernelPdS_S_diii_param_6];
	cvta.to.global.u64 	%rd1, %rd5;
	cvta.to.global.u64 	%rd2, %rd4;
	mov.u32 	%r24, %ctaid.x;
	mov.u32 	%r25, %ntid.x;
	mov.u32 	%r26, %tid.x;
	mad.lo.s32 	%r1, %r24, %r25, %r26;
	mov.u32 	%r27, %ctaid.y;
	mov.u32 	%r28, %ntid.y;
	mov.u32 	%r29, %tid.y;
	mad.lo.s32 	%r30, %r27, %r28, %r29;
	setp.ge.s32 	%p1, %r1, %r21;
	setp.ge.s32 	%p2, %r30, %r23;
	or.pred  	%p3, %p1, %p2;
	@%p3 bra 	$L__BB5_14;
	setp.lt.s32 	%p4, %r22, 1;
	mov.f64 	%fd74, 0d0000000000000000;
	@%p4 bra 	$L__BB5_13;
	and.b32  	%r3, %r22, 7;
	setp.lt.u32 	%p5, %r22, 8;
	mov.f64 	%fd74, 0d0000000000000000;
	mov.b32 	%r44, 0;
	@%p5 bra 	$L__BB5_5;
	and.b32  	%r44, %r22, 2147483640;
	neg.s32 	%r42, %r44;
	shl.b32 	%r6, %r23, 3;
	shl.b32 	%r7, %r21, 3;
	mov.f64 	%fd74, 0d0000000000000000;
	mul.wide.s32 	%rd10, %r21, 8;
	mul.wide.s32 	%rd12, %r23, 8;
	mov.u32 	%r40, %r1;
	mov.u32 	%r41, %r30;
$L__BB5_4:
	.pragma "nounroll";
	mul.wide.s32 	%rd6, %r40, 8;
	add.s64 	%rd7, %rd2, %rd6;
	ld.global.f64 	%fd18, [%rd7];
	mul.wide.s32 	%rd8, %r41, 8;
	add.s64 	%rd9, %rd1, %rd8;
	ld.global.f64 	%fd19, [%rd9];
	fma.rn.f64 	%fd20, %fd18, %fd19, %fd74;
	add.s64 	%rd11, %rd7, %rd10;
	ld.global.f64 	%fd21, [%rd11];
	add.s64 	%rd13, %rd9, %rd12;
	ld.global.f64 	%fd22, [%rd13];
	fma.rn.f64 	%fd23, %fd21, %fd22, %fd20;
	add.s64 	%rd14, %rd11, %rd10;
	ld.global.f64 	%fd24, [%rd14];
	add.s64 	%rd15, %rd13, %rd12;
	ld.global.f64 	%fd25, [%rd15];
	fma.rn.f64 	%fd26, %fd24, %fd25, %fd23;
	add.s64 	%rd16, %rd14, %rd10;
	ld.global.f64 	%fd27, [%rd16];
	add.s64 	%rd17, %rd15, %rd12;
	ld.global.f64 	%fd28, [%rd17];
	fma.rn.f64 	%fd29, %fd27, %fd28, %fd26;
	add.s64 	%rd18, %rd16, %rd10;
	ld.global.f64 	%fd30, [%rd18];
	add.s64 	%rd19, %rd17, %rd12;
	ld.global.f64 	%fd31, [%rd19];
	fma.rn.f64 	%fd32, %fd30, %fd31, %fd29;
	add.s64 	%rd20, %rd18, %rd10;
	ld.global.f64 	%fd33, [%rd20];
	add.s64 	%rd21, %rd19, %rd12;
	ld.global.f64 	%fd34, [%rd21];
	fma.rn.f64 	%fd35, %fd33, %fd34, %fd32;
	add.s64 	%rd22, %rd20, %rd10;
	ld.global.f64 	%fd36, [%rd22];
	add.s64 	%rd23, %rd21, %rd12;
	ld.global.f64 	%fd37, [%rd23];
	fma.rn.f64 	%fd38, %fd36, %fd37, %fd35;
	add.s64 	%rd24, %rd22, %rd10;
	ld.global.f64 	%fd39, [%rd24];
	add.s64 	%rd25, %rd23, %rd12;
	ld.global.f64 	%fd40, [%rd25];
	fma.rn.f64 	%fd74, %fd39, %fd40, %fd38;
	add.s32 	%r42, %r42, 8;
	add.s32 	%r41, %r41, %r6;
	add.s32 	%r40, %r40, %r7;
	setp.ne.s32 	%p6, %r42, 0;
	@%p6 bra 	$L__BB5_4;
$L__BB5_5:
	setp.eq.s32 	%p7, %r3, 0;
	@%p7 bra 	$L__BB5_13;
	and.b32  	%r15, %r22, 3;
	setp.lt.u32 	%p8, %r3, 4;
	@%p8 bra 	$L__BB5_8;
	mad.lo.s32 	%r32, %r44, %r21, %r1;
	mul.wide.s32 	%rd26, %r32, 8;
	add.s64 	%rd27, %rd2, %rd26;
	ld.global.f64 	%fd42, [%rd27];
	mad.lo.s32 	%r33, %r44, %r23, %r30;
	mul.wide.s32 	%rd28, %r33, 8;
	add.s64 	%rd29, %rd1, %rd28;
	ld.global.f64 	%fd43, [%rd29];
	fma.rn.f64 	%fd44, %fd42, %fd43, %fd74;
	mul.wide.s32 	%rd30, %r21, 8;
	add.s64 	%rd31, %rd27, %rd30;
	ld.global.f64 	%fd45, [%rd31];
	mul.wide.s32 	%rd32, %r23, 8;
	add.s64 	%rd33, %rd29, %rd32;
	ld.global.f64 	%fd46, [%rd33];
	fma.rn.f64 	%fd47, %fd45, %fd46, %fd44;
	add.s64 	%rd34, %rd31, %rd30;
	ld.global.f64 	%fd48, [%rd34];
	add.s64 	%rd35, %rd33, %rd32;
	ld.global.f64 	%fd49, [%rd35];
	fma.rn.f64 	%fd50, %fd48, %fd49, %fd47;
	add.s64 	%rd36, %rd34, %rd30;
	ld.global.f64 	%fd51, [%rd36];
	add.s64 	%rd37, %rd35, %rd32;
	ld.global.f64 	%fd52, [%rd37];
	fma.rn.f64 	%fd74, %fd51, %fd52, %fd50;
	add.s32 	%r44, %r44, 4;
$L__BB5_8:
	setp.eq.s32 	%p9, %r15, 0;
	@%p9 bra 	$L__BB5_13;
	setp.eq.s32 	%p10, %r15, 1;
	@%p10 bra 	$L__BB5_11;
	mad.lo.s32 	%r34, %r44, %r21, %r1;
	mul.wide.s32 	%rd38, %r34, 8;
	add.s64 	%rd39, %rd2, %rd38;
	ld.global.f64 	%fd54, [%rd39];
	mad.lo.s32 	%r35, %r44, %r23, %r30;
	mul.wide.s32 	%rd40, %r35, 8;
	add.s64 	%rd41, %rd1, %rd40;
	ld.global.f64 	%fd55, [%rd41];
	fma.rn.f64 	%fd56, %fd54, %fd55, %fd74;
	mul.wide.s32 	%rd42, %r21, 8;
	add.s64 	%rd43, %rd39, %rd42;
	ld.global.f64 	%fd57, [%rd43];
	mul.wide.s32 	%rd44, %r23, 8;
	add.s64 	%rd45, %rd41, %rd44;
	ld.global.f64 	%fd58, [%rd45];
	fma.rn.f64 	%fd74, %fd57, %fd58, %fd56;
	add.s32 	%r44, %r44, 2;
$L__BB5_11:
	and.b32  	%r36, %r22, 1;
	setp.eq.b32 	%p11, %r36, 1;
	not.pred 	%p12, %p11;
	@%p12 bra 	$L__BB5_13;
	mad.lo.s32 	%r37, %r44, %r21, %r1;
	mul.wide.s32 	%rd46, %r37, 8;
	add.s64 	%rd47, %rd2, %rd46;
	ld.global.f64 	%fd59, [%rd47];
	mad.lo.s32 	%r38, %r44, %r23, %r30;
	mul.wide.s32 	%rd48, %r38, 8;
	add.s64 	%rd49, %rd1, %rd48;
	ld.global.f64 	%fd60, [%rd49];
	fma.rn.f64 	%fd74, %fd59, %fd60, %fd74;
$L__BB5_13:
	ld.param.f64 	%fd66, [_Z21updateWeightsW2KernelPdS_S_diii_param_3];
	ld.param.u64 	%rd53, [_Z21updateWeightsW2KernelPdS_S_diii_param_0];
	cvt.rn.f64.s32 	%fd61, %r22;
	div.rn.f64 	%fd62, %fd74, %fd61;
	mul.f64 	%fd63, %fd66, %fd62;
	mad.lo.s32 	%r39, %r23, %r1, %r30;
	cvta.to.global.u64 	%rd50, %rd53;
	mul.wide.s32 	%rd51, %r39, 8;
	add.s64 	%rd52, %rd50, %rd51;
	ld.global.f64 	%fd64, [%rd52];
	sub.f64 	%fd65, %fd64, %fd63;
	st.global.f64 	[%rd52], %fd65;
$L__BB5_14:
	ret;

}
	// .globl	_Z21updateWeightsW1KernelPdS_S_diii
.visible .entry _Z21updateWeightsW1KernelPdS_S_diii(
	.param .u64 .ptr .align 1 _Z21updateWeightsW1KernelPdS_S_diii_param_0,
	.param .u64 .ptr .align 1 _Z21updateWeightsW1KernelPdS_S_diii_param_1,
	.param .u64 .ptr .align 1 _Z21updateWeightsW1KernelPdS_S_diii_param_2,
	.param .f64 _Z21updateWeightsW1KernelPdS_S_diii_param_3,
	.param .u32 _Z21updateWeightsW1KernelPdS_S_diii_param_4,
	.param .u32 _Z21updateWeightsW1KernelPdS_S_diii_param_5,
	.param .u32 _Z21updateWeightsW1KernelPdS_S_diii_param_6
)
{
	.reg .pred 	%p<13>;
	.reg .b32 	%r<46>;
	.reg .b64 	%rd<54>;
	.reg .b64 	%fd<75>;

	ld.param.u64 	%rd4, [_Z21updateWeightsW1KernelPdS_S_diii_param_1];
	ld.param.u64 	%rd5, [_Z21updateWeightsW1KernelPdS_S_diii_param_2];
	ld.param.u32 	%r23, [_Z21updateWeightsW1KernelPdS_S_diii_param_4];
	ld.param.u32 	%r21, [_Z21updateWeightsW1KernelPdS_S_diii_param_5];
	ld.param.u32 	%r22, [_Z21updateWeightsW1KernelPdS_S_diii_param_6];
	cvta.to.global.u64 	%rd1, %rd5;
	cvta.to.global.u64 	%rd2, %rd4;
	mov.u32 	%r24, %ctaid.x;
	mov.u32 	%r25, %ntid.x;
	mov.u32 	%r26, %tid.x;
	mad.lo.s32 	%r1, %r24, %r25, %r26;
	mov.u32 	%r27, %ctaid.y;
	mov.u32 	%r28, %ntid.y;
	mov.u32 	%r29, %tid.y;
	mad.lo.s32 	%r30, %r27, %r28, %r29;
	setp.ge.s32 	%p1, %r1, %r21;
	setp.ge.s32 	%p2, %r30, %r23;
	or.pred  	%p3, %p1, %p2;
	@%p3 bra 	$L__BB6_14;
	setp.lt.s32 	%p4, %r22, 1;
	mov.f64 	%fd74, 0d0000000000000000;
	@%p4 bra 	$L__BB6_13;
	and.b32  	%r3, %r22, 7;
	setp.lt.u32 	%p5, %r22, 8;
	mov.f64 	%fd74, 0d0000000000000000;
	mov.b32 	%r44, 0;
	@%p5 bra 	$L__BB6_5;
	and.b32  	%r44, %r22, 2147483640;
	neg.s32 	%r42, %r44;
	shl.b32 	%r6, %r23, 3;
	shl.b32 	%r7, %r21, 3;
	mov.f64 	%fd74, 0d0000000000000000;
	mul.wide.s32 	%rd10, %r21, 8;
	mul.wide.s32 	%rd12, %r23, 8;
	mov.u32 	%r40, %r1;
	mov.u32 	%r41, %r30;
$L__BB6_4:
	.pragma "nounroll";
	mul.wide.s32 	%rd6, %r40, 8;
	add.s64 	%rd7, %rd2, %rd6;
	ld.global.f64 	%fd18, [%rd7];
	mul.wide.s32 	%rd8, %r41, 8;
	add.s64 	%rd9, %rd1, %rd8;
	ld.global.f64 	%fd19, [%rd9];
	fma.rn.f64 	%fd20, %fd18, %fd19, %fd74;
	add.s64 	%rd11, %rd7, %rd10;
	ld.global.f64 	%fd21, [%rd11];
	add.s64 	%rd13, %rd9, %rd12;
	ld.global.f64 	%fd22, [%rd13];
	fma.rn.f64 	%fd23, %fd21, %fd22, %fd20;
	add.s64 	%rd14, %rd11, %rd10;
	ld.global.f64 	%fd24, [%rd14];
	add.s64 	%rd15, %rd13, %rd12;
	ld.global.f64 	%fd25, [%rd15];
	fma.rn.f64 	%fd26, %fd24, %fd25, %fd23;
	add.s64 	%rd16, %rd14, %rd10;
	ld.global.f64 	%fd27, [%rd16];
	add.s64 	%rd17, %rd15, %rd12;
	ld.global.f64 	%fd28, [%rd17];
	fma.rn.f64 	%fd29, %fd27, %fd28, %fd26;
	add.s64 	%rd18, %rd16, %rd10;
	ld.global.f64 	%fd30, [%rd18];
	add.s64 	%rd19, %rd17, %rd12;
	ld.global.f64 	%fd31, [%rd19];
	fma.rn.f64 	%fd32, %fd30, %fd31, %fd29;
	add.s64 	%rd20, %rd18, %rd10;
	ld.global.f64 	%fd33, [%rd20];
	add.s64 	%rd21, %rd19, %rd12;
	ld.global.f64 	%fd34, [%rd21];
	fma.rn.f64 	%fd35, %fd33, %fd34, %fd32;
	add.s64 	%rd22, %rd20, %rd10;
	ld.global.f64 	%fd36, [%rd22];
	add.s64 	%rd23, %rd21, %rd12;
	ld.global.f64 	%fd37, [%rd23];
	fma.rn.f64 	%fd38, %fd36, %fd37, %fd35;
	add.s64 	%rd24, %rd22, %rd10;
	ld.global.f64 	%fd39, [%rd24];
	add.s64 	%rd25, %rd23, %rd12;
	ld.global.f64 	%fd40, [%rd25];
	fma.rn.f64 	%fd74, %fd39, %fd40, %fd38;
	add.s32 	%r42, %r42, 8;
	add.s32 	%r41, %r41, %r6;
	add.s32 	%r40, %r40, %r7;
	setp.ne.s32 	%p6, %r42, 0;
	@%p6 bra 	$L__BB6_4;
$L__BB6_5:
	setp.eq.s32 	%p7, %r3, 0;
	@%p7 bra 	$L__BB6_13;
	and.b32  	%r15, %r22, 3;
	setp.lt.u32 	%p8, %r3, 4;
	@%p8 bra 	$L__BB6_8;
	mad.lo.s32 	%r32, %r44, %r21, %r1;
	mul.wide.s32 	%rd26, %r32, 8;
	add.s64 	%rd27, %rd2, %rd26;
	ld.global.f64 	%fd42, [%rd27];
	mad.lo.s32 	%r33, %r44, %r23, %r30;
	mul.wide.s32 	%rd28, %r33, 8;
	add.s64 	%rd29, %rd1, %rd28;
	ld.global.f64 	%fd43, [%rd29];
	fma.rn.f64 	%fd44, %fd42, %fd43, %fd74;
	mul.wide.s32 	%rd30, %r21, 8;
	add.s64 	%rd31, %rd27, %rd30;
	ld.global.f64 	%fd45, [%rd31];
	mul.wide.s32 	%rd32, %r23, 8;
	add.s64 	%rd33, %rd29, %rd32;
	ld.global.f64 	%fd46, [%rd33];
	fma.rn.f64 	%fd47, %fd45, %fd46, %fd44;
	add.s64 	%rd34, %rd31, %rd30;
	ld.global.f64 	%fd48, [%rd34];
	add.s64 	%rd35, %rd33, %rd32;
	ld.global.f64 	%fd49, [%rd35];
	fma.rn.f64 	%fd50, %fd48, %fd49, %fd47;
	add.s64 	%rd36, %rd34, %rd30;
	ld.global.f64 	%fd51, [%rd36];
	add.s64 	%rd37, %rd35, %rd32;
	ld.global.f64 	%fd52, [%rd37];
	fma.rn.f64 	%fd74, %fd51, %fd52, %fd50;
	add.s32 	%r44, %r44, 4;
$L__BB6_8:
	setp.eq.s32 	%p9, %r15, 0;
	@%p9 bra 	$L__BB6_13;
	setp.eq.s32 	%p10, %r15, 1;
	@%p10 bra 	$L__BB6_11;
	mad.lo.s32 	%r34, %r44, %r21, %r1;
	mul.wide.s32 	%rd38, %r34, 8;
	add.s64 	%rd39, %rd2, %rd38;
	ld.global.f64 	%fd54, [%rd39];
	mad.lo.s32 	%r35, %r44, %r23, %r30;
	mul.wide.s32 	%rd40, %r35, 8;
	add.s64 	%rd41, %rd1, %rd40;
	ld.global.f64 	%fd55, [%rd41];
	fma.rn.f64 	%fd56, %fd54, %fd55, %fd74;
	mul.wide.s32 	%rd42, %r21, 8;
	add.s64 	%rd43, %rd39, %rd42;
	ld.global.f64 	%fd57, [%rd43];
	mul.wide.s32 	%rd44, %r23, 8;
	add.s64 	%rd45, %rd41, %rd44;
	ld.global.f64 	%fd58, [%rd45];
	fma.rn.f64 	%fd74, %fd57, %fd58, %fd56;
	add.s32 	%r44, %r44, 2;
$L__BB6_11:
	and.b32  	%r36, %r22, 1;
	setp.eq.b32 	%p11, %r36, 1;
	not.pred 	%p12, %p11;
	@%p12 bra 	$L__BB6_13;
	mad.lo.s32 	%r37, %r44, %r21, %r1;
	mul.wide.s32 	%rd46, %r37, 8;
	add.s64 	%rd47, %rd2, %rd46;
	ld.global.f64 	%fd59, [%rd47];
	mad.lo.s32 	%r38, %r44, %r23, %r30;
	mul.wide.s32 	%rd48, %r38, 8;
	add.s64 	%rd49, %rd1, %rd48;
	ld.global.f64 	%fd60, [%rd49];
	fma.rn.f64 	%fd74, %fd59, %fd60, %fd74;
$L__BB6_13:
	ld.param.f64 	%fd66, [_Z21updateWeightsW1KernelPdS_S_diii_param_3];
	ld.param.u64 	%rd53, [_Z21updateWeightsW1KernelPdS_S_diii_param_0];
	cvt.rn.f64.s32 	%fd61, %r22;
	div.rn.f64 	%fd62, %fd74, %fd61;
	mul.f64 	%fd63, %fd66, %fd62;
	mad.lo.s32 	%r39, %r23, %r1, %r30;
	cvta.to.global.u64 	%rd50, %rd53;
	mul.wide.s32 	%rd51, %r39, 8;
	add.s64 	%rd52, %rd50, %rd51;
	ld.global.f64 	%fd64, [%rd52];
	sub.f64 	%fd65, %fd64, %fd63;
	st.global.f64 	[%rd52], %fd65;
$L__BB6_14:
	ret;

}
	// .globl	_Z18updateBiasesKernelPdS_S_S_diii
.visible .entry _Z18updateBiasesKernelPdS_S_S_diii(
	.param .u64 .ptr .align 1 _Z18updateBiasesKernelPdS_S_S_diii_param_0,
	.param .u64 .ptr .align 1 _Z18updateBiasesKernelPdS_S_S_diii_param_1,
	.param .u64 .ptr .align 1 _Z18updateBiasesKernelPdS_S_S_diii_param_2,
	.param .u64 .ptr .align 1 _Z18updateBiasesKernelPdS_S_S_diii_param_3,
	.param .f64 _Z18updateBiasesKernelPdS_S_S_diii_param_4,
	.param .u32 _Z18updateBiasesKernelPdS_S_S_diii_param_5,
	.param .u32 _Z18updateBiasesKernelPdS_S_S_diii_param_6,
	.param .u32 _Z18updateBiasesKernelPdS_S_S_diii_param_7
)
{
	.reg .pred 	%p<21>;
	.reg .b32 	%r<70>;
	.reg .b64 	%rd<85>;
	.reg .b64 	%fd<176>;

	ld.param.u64 	%rd3, [_Z18updateBiasesKernelPdS_S_S_diii_param_0];
	ld.param.u64 	%rd4, [_Z18updateBiasesKernelPdS_S_S_diii_param_1];
	ld.param.u64 	%rd5, [_Z18updateBiasesKernelPdS_S_S_diii_param_2];
	ld.param.u64 	%rd6, [_Z18updateBiasesKernelPdS_S_S_diii_param_3];
	ld.param.f64 	%fd27, [_Z18updateBiasesKernelPdS_S_S_diii_param_4];
	ld.param.u32 	%r44, [_Z18updateBiasesKernelPdS_S_S_diii_param_5];
	ld.param.u32 	%r45, [_Z18updateBiasesKernelPdS_S_S_diii_param_6];
	ld.param.u32 	%r46, [_Z18updateBiasesKernelPdS_S_S_diii_param_7];
	cvta.to.global.u64 	%rd1, %rd5;
	cvta.to.global.u64 	%rd2, %rd6;
	mov.u32 	%r47, %ctaid.x;
	mov.u32 	%r48, %ntid.x;
	mov.u32 	%r49, %tid.x;
	mad.lo.s32 	%r1, %r47, %r48, %r49;
	setp.ge.s32 	%p1, %r1, %r44;
	@%p1 bra 	$L__BB7_15;
	setp.lt.s32 	%p2, %r46, 1;
	mov.f64 	%fd166, 0d0000000000000000;
	@%p2 bra 	$L__BB7_14;
	and.b32  	%r2, %r46, 15;
	setp.lt.u32 	%p3, %r46, 16;
	mov.f64 	%fd166, 0d0000000000000000;
	mov.b32 	%r59, 0;
	@%p3 bra 	$L__BB7_5;
	and.b32  	%r59, %r46, 2147483632;
	neg.s32 	%r57, %r59;
	shl.b32 	%r5, %r44, 4;
	mov.f64 	%fd166, 0d0000000000000000;
	mul.wide.s32 	%rd9, %r44, 8;
	mov.u32 	%r56, %r1;
$L__BB7_4:
	.pragma "nounroll";
	mul.wide.s32 	%rd7, %r56, 8;
	add.s64 	%rd8, %rd1, %rd7;
	ld.global.f64 	%fd32, [%rd8];
	add.f64 	%fd33, %fd166, %fd32;
	add.s64 	%rd10, %rd8, %rd9;
	ld.global.f64 	%fd34, [%rd10];
	add.f64 	%fd35, %fd33, %fd34;
	add.s64 	%rd11, %rd10, %rd9;
	ld.global.f64 	%fd36, [%rd11];
	add.f64 	%fd37, %fd35, %fd36;
	add.s64 	%rd12, %rd11, %rd9;
	ld.global.f64 	%fd38, [%rd12];
	add.f64 	%fd39, %fd37, %fd38;
	add.s64 	%rd13, %rd12, %rd9;
	ld.global.f64 	%fd40, [%rd13];
	add.f64 	%fd41, %fd39, %fd40;
	add.s64 	%rd14, %rd13, %rd9;
	ld.global.f64 	%fd42, [%rd14];
	add.f64 	%fd43, %fd41, %fd42;
	add.s64 	%rd15, %rd14, %rd9;
	ld.global.f64 	%fd44, [%rd15];
	add.f64 	%fd45, %fd43, %fd44;
	add.s64 	%rd16, %rd15, %rd9;
	ld.global.f64 	%fd46, [%rd16];
	add.f64 	%fd47, %fd45, %fd46;
	add.s64 	%rd17, %rd16, %rd9;
	ld.global.f64 	%fd48, [%rd17];
	add.f64 	%fd49, %fd47, %fd48;
	add.s64 	%rd18, %rd17, %rd9;
	ld.global.f64 	%fd50, [%rd18];
	add.f64 	%fd51, %fd49, %fd50;
	add.s64 	%rd19, %rd18, %rd9;
	ld.global.f64 	%fd52, [%rd19];
	add.f64 	%fd53, %fd51, %fd52;
	add.s64 	%rd20, %rd19, %rd9;
	ld.global.f64 	%fd54, [%rd20];
	add.f64 	%fd55, %fd53, %fd54;
	add.s64 	%rd21, %rd20, %rd9;
	ld.global.f64 	%fd56, [%rd21];
	add.f64 	%fd57, %fd55, %fd56;
	add.s64 	%rd22, %rd21, %rd9;
	ld.global.f64 	%fd58, [%rd22];
	add.f64 	%fd59, %fd57, %fd58;
	add.s64 	%rd23, %rd22, %rd9;
	ld.global.f64 	%fd60, [%rd23];
	add.f64 	%fd61, %fd59, %fd60;
	add.s64 	%rd24, %rd23, %rd9;
	ld.global.f64 	%fd62, [%rd24];
	add.f64 	%fd166, %fd61, %fd62;
	add.s32 	%r57, %r57, 16;
	add.s32 	%r56, %r56, %r5;
	setp.ne.s32 	%p4, %r57, 0;
	@%p4 bra 	$L__BB7_4;
$L__BB7_5:
	setp.eq.s32 	%p5, %r2, 0;
	@%p5 bra 	$L__BB7_14;
	and.b32  	%r11, %r46, 7;
	setp.lt.u32 	%p6, %r2, 8;
	@%p6 bra 	$L__BB7_8;
	mad.lo.s32 	%r51, %r59, %r44, %r1;
	mul.wide.s32 	%rd25, %r51, 8;
	add.s64 	%rd26, %rd1, %rd25;
	ld.global.f64 	%fd64, [%rd26];
	add.f64 	%fd65, %fd166, %fd64;
	mul.wide.s32 	%rd27, %r44, 8;
	add.s64 	%rd28, %rd26, %rd27;
	ld.global.f64 	%fd66, [%rd28];
	add.f64 	%fd67, %fd65, %fd66;
	add.s64 	%rd29, %rd28, %rd27;
	ld.global.f64 	%fd68, [%rd29];
	add.f64 	%fd69, %fd67, %fd68;
	add.s64 	%rd30, %rd29, %rd27;
	ld.global.f64 	%fd70, [%rd30];
	add.f64 	%fd71, %fd69, %fd70;
	add.s64 	%rd31, %rd30, %rd27;
	ld.global.f64 	%fd72, [%rd31];
	add.f64 	%fd73, %fd71, %fd72;
	add.s64 	%rd32, %rd31, %rd27;
	ld.global.f64 	%fd74, [%rd32];
	add.f64 	%fd75, %fd73, %fd74;
	add.s64 	%rd33, %rd32, %rd27;
	ld.global.f64 	%fd76, [%rd33];
	add.f64 	%fd77, %fd75, %fd76;
	add.s64 	%rd34, %rd33, %rd27;
	ld.global.f64 	%fd78, [%rd34];
	add.f64 	%fd166, %fd77, %fd78;
	add.s32 	%r59, %r59, 8;
$L__BB7_8:
	setp.eq.s32 	%p7, %r11, 0;
	@%p7 bra 	$L__BB7_14;
	and.b32  	%r14, %r46, 3;
	setp.lt.u32 	%p8, %r11, 4;
	@%p8 bra 	$L__BB7_11;
	mad.lo.s32 	%r52, %r59, %r44, %r1;
	mul.wide.s32 	%rd35, %r52, 8;
	add.s64 	%rd36, %rd1, %rd35;
	ld.global.f64 	%fd80, [%rd36];
	add.f64 	%fd81, %fd166, %fd80;
	mul.wide.s32 	%rd37, %r44, 8;
	add.s64 	%rd38, %rd36, %rd37;
	ld.global.f64 	%fd82, [%rd38];
	add.f64 	%fd83, %fd81, %fd82;
	add.s64 	%rd39, %rd38, %rd37;
	ld.global.f64 	%fd84, [%rd39];
	add.f64 	%fd85, %fd83, %fd84;
	add.s64 	%rd40, %rd39, %rd37;
	ld.global.f64 	%fd86, [%rd40];
	add.f64 	%fd166, %fd85, %fd86;
	add.s32 	%r59, %r59, 4;
$L__BB7_11:
	setp.eq.s32 	%p9, %r14, 0;
	@%p9 bra 	$L__BB7_14;
	mad.lo.s32 	%r62, %r59, %r44, %r1;
	neg.s32 	%r61, %r14;
$L__BB7_13:
	.pragma "nounroll";
	mul.wide.s32 	%rd41, %r62, 8;
	add.s64 	%rd42, %rd1, %rd41;
	ld.global.f64 	%fd87, [%rd42];
	add.f64 	%fd166, %fd166, %fd87;
	add.s32 	%r62, %r62, %r44;
	add.s32 	%r61, %r61, 1;
	setp.ne.s32 	%p10, %r61, 0;
	@%p10 bra 	$L__BB7_13;
$L__BB7_14:
	cvt.rn.f64.s32 	%fd88, %r46;
	div.rn.f64 	%fd89, %fd166, %fd88;
	mul.f64 	%fd90, %fd27, %fd89;
	cvta.to.global.u64 	%rd43, %rd3;
	mul.wide.s32 	%rd44, %r1, 8;
	add.s64 	%rd45, %rd43, %rd44;
	ld.global.f64 	%fd91, [%rd45];
	sub.f64 	%fd92, %fd91, %fd90;
	st.global.f64 	[%rd45], %fd92;
$L__BB7_15:
	setp.ge.s32 	%p11, %r1, %r45;
	@%p11 bra 	$L__BB7_30;
	setp.lt.s32 	%p12, %r46, 1;
	mov.f64 	%fd175, 0d0000000000000000;
	@%p12 bra 	$L__BB7_29;
	and.b32  	%r23, %r46, 15;
	setp.lt.u32 	%p13, %r46, 16;
	mov.f64 	%fd175, 0d0000000000000000;
	mov.b32 	%r66, 0;
	@%p13 bra 	$L__BB7_20;
	and.b32  	%r66, %r46, 2147483632;
	neg.s32 	%r64, %r66;
	shl.b32 	%r26, %r45, 4;
	mov.f64 	%fd175, 0d0000000000000000;
	mul.wide.s32 	%rd48, %r45, 8;
	mov.u32 	%r63, %r1;
$L__BB7_19:
	.pragma "nounroll";
	mul.wide.s32 	%rd46, %r63, 8;
	add.s64 	%rd47, %rd2, %rd46;
	ld.global.f64 	%fd97, [%rd47];
	add.f64 	%fd98, %fd175, %fd97;
	add.s64 	%rd49, %rd47, %rd48;
	ld.global.f64 	%fd99, [%rd49];
	add.f64 	%fd100, %fd98, %fd99;
	add.s64 	%rd50, %rd49, %rd48;
	ld.global.f64 	%fd101, [%rd50];
	add.f64 	%fd102, %fd100, %fd101;
	add.s64 	%rd51, %rd50, %rd48;
	ld.global.f64 	%fd103, [%rd51];
	add.f64 	%fd104, %fd102, %fd103;
	add.s64 	%rd52, %rd51, %rd48;
	ld.global.f64 	%fd105, [%rd52];
	add.f64 	%fd106, %fd104, %fd105;
	add.s64 	%rd53, %rd52, %rd48;
	ld.global.f64 	%fd107, [%rd53];
	add.f64 	%fd108, %fd106, %fd107;
	add.s64 	%rd54, %rd53, %rd48;
	ld.global.f64 	%fd109, [%rd54];
	add.f64 	%fd110, %fd108, %fd109;
	add.s64 	%rd55, %rd54, %rd48;
	ld.global.f64 	%fd111, [%rd55];
	add.f64 	%fd112, %fd110, %fd111;
	add.s64 	%rd56, %rd55, %rd48;
	ld.global.f64 	%fd113, [%rd56];
	add.f64 	%fd114, %fd112, %fd113;
	add.s64 	%rd57, %rd56, %rd48;
	ld.global.f64 	%fd115, [%rd57];
	add.f64 	%fd116, %fd114, %fd115;
	add.s64 	%rd58, %rd57, %rd48;
	ld.global.f64 	%fd117, [%rd58];
	add.f64 	%fd118, %fd116, %fd117;
	add.s64 	%rd59, %rd58, %rd48;
	ld.global.f64 	%fd119, [%rd59];
	add.f64 	%fd120, %fd118, %fd119;
	add.s64 	%rd60, %rd59, %rd48;
	ld.global.f64 	%fd121, [%rd60];
	add.f64 	%fd122, %fd120, %fd121;
	add.s64 	%rd61, %rd60, %rd48;
	ld.global.f64 	%fd123, [%rd61];
	add.f64 	%fd124, %fd122, %fd123;
	add.s64 	%rd62, %rd61, %rd48;
	ld.global.f64 	%fd125, [%rd62];
	add.f64 	%fd126, %fd124, %fd125;
	add.s64 	%rd63, %rd62, %rd48;
	ld.global.f64 	%fd127, [%rd63];
	add.f64 	%fd175, %fd126, %fd127;
	add.s32 	%r64, %r64, 16;
	add.s32 	%r63, %r63, %r26;
	setp.ne.s32 	%p14, %r64, 0;
	@%p14 bra 	$L__BB7_19;
$L__BB7_20:
	setp.eq.s32 	%p15, %r23, 0;
	@%p15 bra 	$L__BB7_29;
	and.b32  	%r32, %r46, 7;
	setp.lt.u32 	%p16, %r23, 8;
	@%p16 bra 	$L__BB7_23;
	mad.lo.s32 	%r54, %r66, %r45, %r1;
	mul.wide.s32 	%rd64, %r54, 8;
	add.s64 	%rd65, %rd2, %rd64;
	ld.global.f64 	%fd129, [%rd65];
	add.f64 	%fd130, %fd175, %fd129;
	mul.wide.s32 	%rd66, %r45, 8;
	add.s64 	%rd67, %rd65, %rd66;
	ld.global.f64 	%fd131, [%rd67];
	add.f64 	%fd132, %fd130, %fd131;
	add.s64 	%rd68, %rd67, %rd66;
	ld.global.f64 	%fd133, [%rd68];
	add.f64 	%fd134, %fd132, %fd133;
	add.s64 	%rd69, %rd68, %rd66;
	ld.global.f64 	%fd135, [%rd69];
	add.f64 	%fd136, %fd134, %fd135;
	add.s64 	%rd70, %rd69, %rd66;
	ld.global.f64 	%fd137, [%rd70];
	add.f64 	%fd138, %fd136, %fd137;
	add.s64 	%rd71, %rd70, %rd66;
	ld.global.f64 	%fd139, [%rd71];
	add.f64 	%fd140, %fd138, %fd139;
	add.s64 	%rd72, %rd71, %rd66;
	ld.global.f64 	%fd141, [%rd72];
	add.f64 	%fd142, %fd140, %fd141;
	add.s64 	%rd73, %rd72, %rd66;
	ld.global.f64 	%fd143, [%rd73];
	add.f64 	%fd175, %fd142, %fd143;
	add.s32 	%r66, %r66, 8;
$L__BB7_23:
	setp.eq.s32 	%p17, %r32, 0;
	@%p17 bra 	$L__BB7_29;
	and.b32  	%r35, %r46, 3;
	setp.lt.u32 	%p18, %r32, 4;
	@%p18 bra 	$L__BB7_26;
	mad.lo.s32 	%r55, %r66, %r45, %r1;
	mul.wide.s32 	%rd74, %r55, 8;
	add.s64 	%rd75, %rd2, %rd74;
	ld.global.f64 	%fd145, [%rd75];
	add.f64 	%fd146, %fd175, %fd145;
	mul.wide.s32 	%rd76, %r45, 8;
	add.s64 	%rd77, %rd75, %rd76;
	ld.global.f64 	%fd147, [%rd77];
	add.f64 	%fd148, %fd146, %fd147;
	add.s64 	%rd78, %rd77, %rd76;
	ld.global.f64 	%fd149, [%rd78];
	add.f64 	%fd150, %fd148, %fd149;
	add.s64 	%rd79, %rd78, %rd76;
	ld.global.f64 	%fd151, [%rd79];
	add.f64 	%fd175, %fd150, %fd151;
	add.s32 	%r66, %r66, 4;
$L__BB7_26:
	setp.eq.s32 	%p19, %r35, 0;
	@%p19 bra 	$L__BB7_29;
	mad.lo.s32 	%r69, %r66, %r45, %r1;
	neg.s32 	%r68, %r35;
$L__BB7_28:
	.pragma "nounroll";
	mul.wide.s32 	%rd80, %r69, 8;
	add.s64 	%rd81, %rd2, %rd80;
	ld.global.f64 	%fd152, [%rd81];
	add.f64 	%fd175, %fd175, %fd152;
	add.s32 	%r69, %r69, %r45;
	add.s32 	%r68, %r68, 1;
	setp.ne.s32 	%p20, %r68, 0;
	@%p20 bra 	$L__BB7_28;
$L__BB7_29:
	cvt.rn.f64.s32 	%fd153, %r46;
	div.rn.f64 	%fd154, %fd175, %fd153;
	mul.f64 	%fd155, %fd27, %fd154;
	cvta.to.global.u64 	%rd82, %rd4;
	mul.wide.s32 	%rd83, %r1, 8;
	add.s64 	%rd84, %rd82, %rd83;
	ld.global.f64 	%fd156, [%rd84];
	sub.f64 	%fd157, %fd156, %fd155;
	st.global.f64 	[%rd84], %fd157;
$L__BB7_30:
	ret;

}


// ===== COMPILED SASS (sm_100) =====

	.target	sm_100

	.elftype	@"ET_EXEC"


//--------------------- .note.nv.tkinfo           --------------------------
	.section	.note.nv.tkinfo,"",@"SHT_NOTE"
	.sectionflags	@"SHF_NOTE_NV_TKINFO"
	.tkinfo
        /*0018*/ 	.word	0x00000002
        /*0030*/ 	.string	""
        /*0030*/ 	.string	"ptxas"
        /*0030*/ 	.string	"Cuda compilation tools, release 13.0, V13.0.88"
        /*0030*/ 	.string	"Build cuda_13.0.r13.0/compiler.36424714_0"
        /*0030*/ 	.string	"-arch sm_100 -m 64 "



//--------------------- .note.nv.cuinfo           --------------------------
	.section	.note.nv.cuinfo,"",@"SHT_NOTE"
	.sectionflags	@"SHF_NOTE_NV_CUINFO"
        /*0018*/ 	.short	0x0002
        /*001a*/ 	.short	0x0064
        /*001c*/ 	.short	0x0082
	.zero		2


//--------------------- .nv.info                  --------------------------
	.section	.nv.info,"",@"SHT_CUDA_INFO"
	.align	4


	//----- nvinfo : EIATTR_REGCOUNT
	.align		4
        /*0000*/ 	.byte	0x04, 0x2f
        /*0002*/ 	.short	(.L_1 - .L_0)
	.align		4
.L_0:
        /*0004*/ 	.word	index@(_Z19forwardLayer1KernelPdS_S_S_iii)
        /*0008*/ 	.word	0x00000020


	//----- nvinfo : EIATTR_FRAME_SIZE
	.align		4
.L_1:
        /*000c*/ 	.byte	0x04, 0x11
        /*000e*/ 	.short	(.L_3 - .L_2)
	.align		4
.L_2:
        /*0010*/ 	.word	index@(_Z19forwardLayer1KernelPdS_S_S_iii)
        /*0014*/ 	.word	0x00000000


	//----- nvinfo : EIATTR_REGCOUNT
	.align		4
.L_3:
        /*0018*/ 	.byte	0x04, 0x2f
        /*001a*/ 	.short	(.L_5 - .L_4)
	.align		4
.L_4:
        /*001c*/ 	.word	index@(_Z15batchReluKernelPdii)
        /*0020*/ 	.word	0x0000000c


	//----- nvinfo : EIATTR_FRAME_SIZE
	.align		4
.L_5:
        /*0024*/ 	.byte	0x04, 0x11
        /*0026*/ 	.short	(.L_7 - .L_6)
	.align		4
.L_6:
        /*0028*/ 	.word	index@(_Z15batchReluKernelPdii)
        /*002c*/ 	.word	0x00000000


	//----- nvinfo : EIATTR_REGCOUNT
	.align		4
.L_7:
        /*0030*/ 	.byte	0x04, 0x2f
        /*0032*/ 	.short	(.L_9 - .L_8)
	.align		4
.L_8:
        /*0034*/ 	.word	index@(_Z19forwardLayer2KernelPdS_S_S_iii)
        /*0038*/ 	.word	0x00000020


	//----- nvinfo : EIATTR_FRAME_SIZE
	.align		4
.L_9:
        /*003c*/ 	.byte	0x04, 0x11
        /*003e*/ 	.short	(.L_11 - .L_10)
	.align		4
.L_10:
        /*0040*/ 	.word	index@(_Z19forwardLayer2KernelPdS_S_S_iii)
        /*0044*/ 	.word	0x00000000


	//----- nvinfo : EIATTR_REGCOUNT
	.align		4
.L_11:
        /*0048*/ 	.byte	0x04, 0x2f
        /*004a*/ 	.short	(.L_13 - .L_12)
	.align		4
.L_12:
        /*004c*/ 	.word	index@(_Z24computeOutputErrorKernelPdS_S_ii)
        /*0050*/ 	.word	0x0000000e


	//----- nvinfo : EIATTR_FRAME_SIZE
	.align		4
.L_13:
        /*0054*/ 	.byte	0x04, 0x11
        /*0056*/ 	.short	(.L_15 - .L_14)
	.align		4
.L_14:
        /*0058*/ 	.word	index@(_Z24computeOutputErrorKernelPdS_S_ii)
        /*005c*/ 	.word	0x00000000


	//----- nvinfo : EIATTR_REGCOUNT
	.align		4
.L_15:
        /*0060*/ 	.byte	0x04, 0x2f
        /*0062*/ 	.short	(.L_17 - .L_16)
	.align		4
.L_16:
        /*0064*/ 	.word	index@(_Z24computeHiddenErrorKernelPdS_S_S_iii)
        /*0068*/ 	.word	0x00000020


	//----- nvinfo : EIATTR_FRAME_SIZE
	.align		4
.L_17:
        /*006c*/ 	.byte	0x04, 0x11
        /*006e*/ 	.short	(.L_19 - .L_18)
	.align		4
.L_18:
        /*0070*/ 	.word	index@(_Z24computeHiddenErrorKernelPdS_S_S_iii)
        /*0074*/ 	.word	0x00000000


	//----- nvinfo : EIATTR_REGCOUNT
	.align		4
.L_19:
        /*0078*/ 	.byte	0x04, 0x2f
        /*007a*/ 	.short	(.L_21 - .L_20)
	.align		4
.L_20:
        /*007c*/ 	.word	index@(_Z21updateWeightsW2KernelPdS_S_diii)
        /*0080*/ 	.word	0x00000020


	//----- nvinfo : EIATTR_FRAME_SIZE
	.align		4
.L_21:
        /*0084*/ 	.byte	0x04, 0x11
        /*0086*/ 	.short	(.L_23 - .L_22)
	.align		4
.L_22:
        /*0088*/ 	.word	index@($__internal_2_$__cuda_sm20_div_rn_f64_full)
        /*008c*/ 	.word	0x00000000


	//----- nvinfo : EIATTR_FRAME_SIZE
	.align		4
.L_23:
        /*0090*/ 	.byte	0x04, 0x11
        /*0092*/ 	.short	(.L_25 - .L_24)
	.align		4
.L_24:
        /*0094*/ 	.word	index@(_Z21updateWeightsW2KernelPdS_S_diii)
        /*0098*/ 	.word	0x00000000


	//----- nvinfo : EIATTR_REGCOUNT
	.align		4
.L_25:
        /*009c*/ 	.byte	0x04, 0x2f
        /*009e*/ 	.short	(.L_27 - .L_26)
	.align		4
.L_26:
        /*00a0*/ 	.word	index@(_Z21updateWeightsW1KernelPdS_S_diii)
        /*00a4*/ 	.word	0x00000020


	//----- nvinfo : EIATTR_FRAME_SIZE
	.align		4
.L_27:
        /*00a8*/ 	.byte	0x04, 0x11
        /*00aa*/ 	.short	(.L_29 - .L_28)
	.align		4
.L_28:
        /*00ac*/ 	.word	index@($__internal_1_$__cuda_sm20_div_rn_f64_full)
        /*00b0*/ 	.word	0x00000000


	//----- nvinfo : EIATTR_FRAME_SIZE
	.align		4
.L_29:
        /*00b4*/ 	.byte	0x04, 0x11
        /*00b6*/ 	.short	(.L_31 - .L_30)
	.align		4
.L_30:
        /*00b8*/ 	.word	index@(_Z21updateWeightsW1KernelPdS_S_diii)
        /*00bc*/ 	.word	0x00000000


	//----- nvinfo : EIATTR_REGCOUNT
	.align		4
.L_31:
        /*00c0*/ 	.byte	0x04, 0x2f
        /*00c2*/ 	.short	(.L_33 - .L_32)
	.align		4
.L_32:
        /*00c4*/ 	.word	index@(_Z18updateBiasesKernelPdS_S_S_diii)
        /*00c8*/ 	.word	0x00000020


	//----- nvinfo : EIATTR_FRAME_SIZE
	.align		4
.L_33:
        /*00cc*/ 	.byte	0x04, 0x11
        /*00ce*/ 	.short	(.L_35 - .L_34)
	.align		4
.L_34:
        /*00d0*/ 	.word	index@($__internal_0_$__cuda_sm20_div_rn_f64_full)
        /*00d4*/ 	.word	0x00000000


	//----- nvinfo : EIATTR_FRAME_SIZE
	.align		4
.L_35:
        /*00d8*/ 	.byte	0x04, 0x11
        /*00da*/ 	.short	(.L_37 - .L_36)
	.align		4
.L_36:
        /*00dc*/ 	.word	index@(_Z18updateBiasesKernelPdS_S_S_diii)
        /*00e0*/ 	.word	0x00000000


	//----- nvinfo : EIATTR_MIN_STACK_SIZE
	.align		4
.L_37:
        /*00e4*/ 	.byte	0x04, 0x12
        /*00e6*/ 	.short	(.L_39 - .L_38)
	.align		4
.L_38:
        /*00e8*/ 	.word	index@(_Z18updateBiasesKernelPdS_S_S_diii)
        /*00ec*/ 	.word	0x00000000


	//----- nvinfo : EIATTR_MIN_STACK_SIZE
	.align		4
.L_39:
        /*00f0*/ 	.byte	0x04, 0x12
        /*00f2*/ 	.short	(.L_41 - .L_40)
	.align		4
.L_40:
        /*00f4*/ 	.word	index@(_Z21updateWeightsW1KernelPdS_S_diii)
        /*00f8*/ 	.word	0x00000000


	//----- nvinfo : EIATTR_MIN_STACK_SIZE
	.align		4
.L_41:
        /*00fc*/ 	.byte	0x04, 0x12
        /*00fe*/ 	.short	(.L_43 - .L_42)
	.align		4
.L_42:
        /*0100*/ 	.word	index@(_Z21updateWeightsW2KernelPdS_S_diii)
        /*0104*/ 	.word	0x00000000


	//----- nvinfo : EIATTR_MIN_STACK_SIZE
	.align		4
.L_43:
        /*0108*/ 	.byte	0x04, 0x12
        /*010a*/ 	.short	(.L_45 - .L_44)
	.align		4
.L_44:
        /*010c*/ 	.word	index@(_Z24computeHiddenErrorKernelPdS_S_S_iii)
        /*0110*/ 	.word	0x00000000


	//----- nvinfo : EIATTR_MIN_STACK_SIZE
	.align		4
.L_45:
        /*0114*/ 	.byte	0x04, 0x12
        /*0116*/ 	.short	(.L_47 - .L_46)
	.align		4
.L_46:
        /*0118*/ 	.word	index@(_Z24computeOutputErrorKernelPdS_S_ii)
        /*011c*/ 	.word	0x00000000


	//----- nvinfo : EIATTR_MIN_STACK_SIZE
	.align		4
.L_47:
        /*0120*/ 	.byte	0x04, 0x12
        /*0122*/ 	.short	(.L_49 - .L_48)
	.align		4
.L_48:
        /*0124*/ 	.word	index@(_Z19forwardLayer2KernelPdS_S_S_iii)
        /*0128*/ 	.word	0x00000000


	//----- nvinfo : EIATTR_MIN_STACK_SIZE
	.align		4
.L_49:
        /*012c*/ 	.byte	0x04, 0x12
        /*012e*/ 	.short	(.L_51 - .L_50)
	.align		4
.L_50:
        /*0130*/ 	.word	index@(_Z15batchReluKernelPdii)
        /*0134*/ 	.word	0x00000000


	//----- nvinfo : EIATTR_MIN_STACK_SIZE
	.align		4
.L_51:
        /*0138*/ 	.byte	0x04, 0x12
        /*013a*/ 	.short	(.L_53 - .L_52)
	.align		4
.L_52:
        /*013c*/ 	.word	index@(_Z19forwardLayer1KernelPdS_S_S_iii)
        /*0140*/ 	.word	0x00000000
.L_53:


//--------------------- .nv.compat                --------------------------
	.section	.nv.compat,"",@"SHT_CUDA_COMPAT_INFO"
	.align	4
        /*0000*/ 	.byte	0x02, 0x09, 0x00, 0x00, 0x02, 0x02, 0x01, 0x00, 0x02, 0x05, 0x05, 0x00, 0x03, 0x07, 0x01, 0x01
        /*0010*/ 	.byte	0x02, 0x03, 0x00, 0x00, 0x02, 0x06, 0x01, 0x00, 0x04, 0x0b, 0x08, 0x00, 0x01, 0x00, 0x00, 0x00
        /*0020*/ 	.byte	0x00, 0x00, 0x00, 0x00


//--------------------- .nv.info._Z18updateBiasesKernelPdS_S_S_diii --------------------------
	.section	.nv.info._Z18updateBiasesKernelPdS_S_S_diii,"",@"SHT_CUDA_INFO"
	.sectionflags	@""
	.align	4


	//----- nvinfo : EIATTR_CUDA_API_VERSION
	.align		4
        /*0000*/ 	.byte	0x04, 0x37
        /*0002*/ 	.short	(.L_55 - .L_54)
.L_54:
        /*0004*/ 	.word	0x00000082


	//----- nvinfo : EIATTR_KPARAM_INFO
	.align		4
.L_55:
        /*0008*/ 	.byte	0x04, 0x17
        /*000a*/ 	.short	(.L_57 - .L_56)
.L_56:
        /*000c*/ 	.word	0x00000000
        /*0010*/ 	.short	0x0007
        /*0012*/ 	.short	0x0030
        /*0014*/ 	.byte	0x00, 0xf0, 0x11, 0x00


	//----- nvinfo : EIATTR_KPARAM_INFO
	.align		4
.L_57:
        /*0018*/ 	.byte	0x04, 0x17
        /*001a*/ 	.short	(.L_59 - .L_58)
.L_58:
        /*001c*/ 	.word	0x00000000
        /*0020*/ 	.short	0x0006
        /*0022*/ 	.short	0x002c
        /*0024*/ 	.byte	0x00, 0xf0, 0x11, 0x00


	//----- nvinfo : EIATTR_KPARAM_INFO
	.align		4
.L_59:
        /*0028*/ 	.byte	0x04, 0x17
        /*002a*/ 	.short	(.L_61 - .L_60)
.L_60:
        /*002c*/ 	.word	0x00000000
        /*0030*/ 	.short	0x0005
        /*0032*/ 	.short	0x0028
        /*0034*/ 	.byte	0x00, 0xf0, 0x11, 0x00


	//----- nvinfo : EIATTR_KPARAM_INFO
	.align		4
.L_61:
        /*0038*/ 	.byte	0x04, 0x17
        /*003a*/ 	.short	(.L_63 - .L_62)
.L_62:
        /*003c*/ 	.word	0x00000000
        /*0040*/ 	.short	0x0004
        /*0042*/ 	.short	0x0020
        /*0044*/ 	.byte	0x00, 0xf0, 0x21, 0x00


	//----- nvinfo : EIATTR_KPARAM_INFO
	.align		4
.L_63:
        /*0048*/ 	.byte	0x04, 0x17
        /*004a*/ 	.short	(.L_65 - .L_64)
.L_64:
        /*004c*/ 	.word	0x00000000
        /*0050*/ 	.short	0x0003
        /*0052*/ 	.short	0x0018
        /*0054*/ 	.byte	0x00, 0xf5, 0x21, 0x00


	//----- nvinfo : EIATTR_KPARAM_INFO
	.align		4
.L_65:
        /*0058*/ 	.byte	0x04, 0x17
        /*005a*/ 	.short	(.L_67 - .L_66)
.L_66:
        /*005c*/ 	.word	0x00000000
        /*0060*/ 	.short	0x0002
        /*0062*/ 	.short	0x0010
        /*0064*/ 	.byte	0x00, 0xf5, 0x21, 0x00


	//----- nvinfo : EIATTR_KPARAM_INFO
	.align		4
.L_67:
        /*0068*/ 	.byte	0x04, 0x17
        /*006a*/ 	.short	(.L_69 - .L_68)
.L_68:
        /*006c*/ 	.word	0x00000000
        /*0070*/ 	.short	0x0001
        /*0072*/ 	.short	0x0008
        /*0074*/ 	.byte	0x00, 0xf5, 0x21, 0x00


	//----- nvinfo : EIATTR_KPARAM_INFO
	.align		4
.L_69:
        /*0078*/ 	.byte	0x04, 0x17
        /*007a*/ 	.short	(.L_71 - .L_70)
.L_70:
        /*007c*/ 	.word	0x00000000
        /*0080*/ 	.short	0x0000
        /*0082*/ 	.short	0x0000
        /*0084*/ 	.byte	0x00, 0xf5, 0x21, 0x00


	//----- nvinfo : EIATTR_SPARSE_MMA_MASK
	.align		4
.L_71:
        /*0088*/ 	.byte	0x03, 0x50
        /*008a*/ 	.short	0x0000


	//----- nvinfo : EIATTR_MAXREG_COUNT
	.align		4
        /*008c*/ 	.byte	0x03, 0x1b
        /*008e*/ 	.short	0x00ff


	//----- nvinfo : EIATTR_MERCURY_ISA_VERSION
	.align		4
        /*0090*/ 	.byte	0x03, 0x5f
        /*0092*/ 	.short	0x0101


	//----- nvinfo : EIATTR_VRC_CTA_INIT_COUNT
	.align		4
        /*0094*/ 	.byte	0x02, 0x4a
	.zero		1
	.zero		1


	//----- nvinfo : EIATTR_EXIT_INSTR_OFFSETS
	.align		4
        /*0098*/ 	.byte	0x04, 0x1c
        /*009a*/ 	.short	(.L_73 - .L_72)


	//   ....[0]....
.L_72:
        /*009c*/ 	.word	0x00000a90


	//   ....[1]....
        /*00a0*/ 	.word	0x00001460


	//----- nvinfo : EIATTR_CRS_STACK_SIZE
	.align		4
.L_73:
        /*00a4*/ 	.byte	0x04, 0x1e
        /*00a6*/ 	.short	(.L_75 - .L_74)
.L_74:
        /*00a8*/ 	.word	0x00000000


	//----- nvinfo : EIATTR_CBANK_PARAM_SIZE
	.align		4
.L_75:
        /*00ac*/ 	.byte	0x03, 0x19
        /*00ae*/ 	.short	0x0034


	//----- nvinfo : EIATTR_PARAM_CBANK
	.align		4
        /*00b0*/ 	.byte	0x04, 0x0a
        /*00b2*/ 	.short	(.L_77 - .L_76)
	.align		4
.L_76:
        /*00b4*/ 	.word	index@(.nv.constant0._Z18updateBiasesKernelPdS_S_S_diii)
        /*00b8*/ 	.short	0x0380
        /*00ba*/ 	.short	0x0034


	//----- nvinfo : EIATTR_SW_WAR
	.align		4
.L_77:
        /*00bc*/ 	.byte	0x04, 0x36
        /*00be*/ 	.short	(.L_79 - .L_78)
.L_78:
        /*00c0*/ 	.word	0x00000008
.L_79:


//--------------------- .nv.info._Z21updateWeightsW1KernelPdS_S_diii --------------------------
	.section	.nv.info._Z21updateWeightsW1KernelPdS_S_diii,"",@"SHT_CUDA_INFO"
	.sectionflags	@""
	.align	4


	//----- nvinfo : EIATTR_CUDA_API_VERSION
	.align		4
        /*0000*/ 	.byte	0x04, 0x37
        /*0002*/ 	.short	(.L_81 - .L_80)
.L_80:
        /*0004*/ 	.word	0x00000082


	//----- nvinfo : EIATTR_KPARAM_INFO
	.align		4
.L_81:
        /*0008*/ 	.byte	0x04, 0x17
        /*000a*/ 	.short	(.L_83 - .L_82)
.L_82:
        /*000c*/ 	.word	0x00000000
        /*0010*/ 	.short	0x0006
        /*0012*/ 	.short	0x0028
        /*0014*/ 	.byte	0x00, 0xf0, 0x11, 0x00


	//----- nvinfo : EIATTR_KPARAM_INFO
	.align		4
.L_83:
        /*0018*/ 	.byte	0x04, 0x17
        /*001a*/ 	.short	(.L_85 - .L_84)
.L_84:
        /*001c*/ 	.word	0x00000000
        /*0020*/ 	.short	0x0005
        /*0022*/ 	.short	0x0024
        /*0024*/ 	.byte	0x00, 0xf0, 0x11, 0x00


	//----- nvinfo : EIATTR_KPARAM_INFO
	.align		4
.L_85:
        /*0028*/ 	.byte	0x04, 0x17
        /*002a*/ 	.short	(.L_87 - .L_86)
.L_86:
        /*002c*/ 	.word	0x00000000
        /*0030*/ 	.short	0x0004
        /*0032*/ 	.short	0x0020
        /*0034*/ 	.byte	0x00, 0xf0, 0x11, 0x00


	//----- nvinfo : EIATTR_KPARAM_INFO
	.align		4
.L_87:
        /*0038*/ 	.byte	0x04, 0x17
        /*003a*/ 	.short	(.L_89 - .L_88)
.L_88:
        /*003c*/ 	.word	0x00000000
        /*0040*/ 	.short	0x0003
        /*0042*/ 	.short	0x0018
        /*0044*/ 	.byte	0x00, 0xf0, 0x21, 0x00


	//----- nvinfo : EIATTR_KPARAM_INFO
	.align		4
.L_89:
        /*0048*/ 	.byte	0x04, 0x17
        /*004a*/ 	.short	(.L_91 - .L_90)
.L_90:
        /*004c*/ 	.word	0x00000000
        /*0050*/ 	.short	0x0002
        /*0052*/ 	.short	0x0010
        /*0054*/ 	.byte	0x00, 0xf5, 0x21, 0x00


	//----- nvinfo : EIATTR_KPARAM_INFO
	.align		4
.L_91:
        /*0058*/ 	.byte	0x04, 0x17
        /*005a*/ 	.short	(.L_93 - .L_92)
.L_92:
        /*005c*/ 	.word	0x00000000
        /*0060*/ 	.short	0x0001
        /*0062*/ 	.short	0x0008
        /*0064*/ 	.byte	0x00, 0xf5, 0x21, 0x00


	//----- nvinfo : EIATTR_KPARAM_INFO
	.align		4
.L_93:
        /*0068*/ 	.byte	0x04, 0x17
        /*006a*/ 	.short	(.L_95 - .L_94)
.L_94:
        /*006c*/ 	.word	0x00000000
        /*0070*/ 	.short	0x0000
        /*0072*/ 	.short	0x0000
        /*0074*/ 	.byte	0x00, 0xf5, 0x21, 0x00


	//----- nvinfo : EIATTR_SPARSE_MMA_MASK
	.align		4
.L_95:
        /*0078*/ 	.byte	0x03, 0x50
        /*007a*/ 	.short	0x0000


	//----- nvinfo : EIATTR_MAXREG_COUNT
	.align		4
        /*007c*/ 	.byte	0x03, 0x1b
        /*007e*/ 	.short	0x00ff


	//----- nvinfo : EIATTR_MERCURY_ISA_VERSION
	.align		4
        /*0080*/ 	.byte	0x03, 0x5f
        /*0082*/ 	.short	0x0101


	//----- nvinfo : EIATTR_VRC_CTA_INIT_COUNT
	.align		4
        /*0084*/ 	.byte	0x02, 0x4a
	.zero		1
	.zero		1


	//----- nvinfo : EIATTR_EXIT_INSTR_OFFSETS
	.align		4
        /*0088*/ 	.byte	0x04, 0x1c
        /*008a*/ 	.short	(.L_97 - .L_96)


	//   ....[0]....
.L_96:
        /*008c*/ 	.word	0x000000c0


	//   ....[1]....
        /*0090*/ 	.word	0x00000a50


	//----- nvinfo : EIATTR_CRS_STACK_SIZE
	.align		4
.L_97:
        /*0094*/ 	.byte	0x04, 0x1e
        /*0096*/ 	.short	(.L_99 - .L_98)
.L_98:
        /*0098*/ 	.word	0x00000000


	//----- nvinfo : EIATTR_CBANK_PARAM_SIZE
	.align		4
.L_99:
        /*009c*/ 	.byte	0x03, 0x19
        /*009e*/ 	.short	0x002c


	//----- nvinfo : EIATTR_PARAM_CBANK
	.align		4
        /*00a0*/ 	.byte	0x04, 0x0a
        /*00a2*/ 	.short	(.L_101 - .L_100)
	.align		4
.L_100:
        /*00a4*/ 	.word	index@(.nv.constant0._Z21updateWeightsW1KernelPdS_S_diii)
        /*00a8*/ 	.short	0x0380
        /*00aa*/ 	.short	0x002c


	//----- nvinfo : EIATTR_SW_WAR
	.align		4
.L_101:
        /*00ac*/ 	.byte	0x04, 0x36
        /*00ae*/ 	.short	(.L_103 - .L_102)
.L_102:
        /*00b0*/ 	.word	0x00000008
.L_103:


//--------------------- .nv.info._Z21updateWeightsW2KernelPdS_S_diii --------------------------
	.section	.nv.info._Z21updateWeightsW2KernelPdS_S_diii,"",@"SHT_CUDA_INFO"
	.sectionflags	@""
	.align	4


	//----- nvinfo : EIATTR_CUDA_API_VERSION
	.align		4
        /*0000*/ 	.byte	0x04, 0x37
        /*0002*/ 	.short	(.L_105 - .L_104)
.L_104:
        /*0004*/ 	.word	0x00000082


	//----- nvinfo : EIATTR_KPARAM_INFO
	.align		4
.L_105:
        /*0008*/ 	.byte	0x04, 0x17
        /*000a*/ 	.short	(.L_107 - .L_106)
.L_106:
        /*000c*/ 	.word	0x00000000
        /*0010*/ 	.short	0x0006
        /*0012*/ 	.short	0x0028
        /*0014*/ 	.byte	0x00, 0xf0, 0x11, 0x00


	//----- nvinfo : EIATTR_KPARAM_INFO
	.align		4
.L_107:
        /*0018*/ 	.byte	0x04, 0x17
        /*001a*/ 	.short	(.L_109 - .L_108)
.L_108:
        /*001c*/ 	.word	0x00000000
        /*0020*/ 	.short	0x0005
        /*0022*/ 	.short	0x0024
        /*0024*/ 	.byte	0x00, 0xf0, 0x11, 0x00


	//----- nvinfo : EIATTR_KPARAM_INFO
	.align		4
.L_109:
        /*0028*/ 	.byte	0x04, 0x17
        /*002a*/ 	.short	(.L_111 - .L_110)
.L_110:
        /*002c*/ 	.word	0x00000000
        /*0030*/ 	.short	0x0004
        /*0032*/ 	.short	0x0020
        /*0034*/ 	.byte	0x00, 0xf0, 0x11, 0x00


	//----- nvinfo : EIATTR_KPARAM_INFO
	.align		4
.L_111:
        /*0038*/ 	.byte	0x04, 0x17
        /*003a*/ 	.short	(.L_113 - .L_112)
.L_112:
        /*003c*/ 	.word	0x00000000
        /*0040*/ 	.short	0x0003
        /*0042*/ 	.short	0x0018
        /*0044*/ 	.byte	0x00, 0xf0, 0x21, 0x00


	//----- nvinfo : EIATTR_KPARAM_INFO
	.align		4
.L_113:
        /*0048*/ 	.byte	0x04, 0x17
        /*004a*/ 	.short	(.L_115 - .L_114)
.L_114:
        /*004c*/ 	.word	0x00000000
        /*0050*/ 	.short	0x0002
        /*0052*/ 	.short	0x0010
        /*0054*/ 	.byte	0x00, 0xf5, 0x21, 0x00


	//----- nvinfo : EIATTR_KPARAM_INFO
	.align		4
.L_115:
        /*0058*/ 	.byte	0x04, 0x17
        /*005a*/ 	.short	(.L_117 - .L_116)
.L_116:
        /*005c*/ 	.word	0x00000000
        /*0060*/ 	.short	0x0001
        /*0062*/ 	.short	0x0008
        /*0064*/ 	.byte	0x00, 0xf5, 0x21, 0x00


	//----- nvinfo : EIATTR_KPARAM_INFO
	.align		4
.L_117:
        /*0068*/ 	.byte	0x04, 0x17
        /*006a*/ 	.short	(.L_119 - .L_118)
.L_118:
        /*006c*/ 	.word	0x00000000
        /*0070*/ 	.short	0x0000
        /*0072*/ 	.short	0x0000
        /*0074*/ 	.byte	0x00, 0xf5, 0x21, 0x00


	//----- nvinfo : EIATTR_SPARSE_MMA_MASK
	.align		4
.L_119:
        /*0078*/ 	.byte	0x03, 0x50
        /*007a*/ 	.short	0x0000


	//----- nvinfo : EIATTR_MAXREG_COUNT
	.align		4
        /*007c*/ 	.byte	0x03, 0x1b
        /*007e*/ 	.short	0x00ff


	//----- nvinfo : EIATTR_MERCURY_ISA_VERSION
	.align		4
        /*0080*/ 	.byte	0x03, 0x5f
        /*0082*/ 	.short	0x0101


	//----- nvinfo : EIATTR_VRC_CTA_INIT_COUNT
	.align		4
        /*0084*/ 	.byte	0x02, 0x4a
	.zero		1
	.zero		1


	//----- nvinfo : EIATTR_EXIT_INSTR_OFFSETS
	.align		4
        /*0088*/ 	.byte	0x04, 0x1c
        /*008a*/ 	.short	(.L_121 - .L_120)


	//   ....[0]....
.L_120:
        /*008c*/ 	.word	0x000000c0


	//   ....[1]....
        /*0090*/ 	.word	0x00000a50


	//----- nvinfo : EIATTR_CRS_STACK_SIZE
	.align		4
.L_121:
        /*0094*/ 	.byte	0x04, 0x1e
        /*0096*/ 	.short	(.L_123 - .L_122)
.L_122:
        /*0098*/ 	.word	0x00000000


	//----- nvinfo : EIATTR_CBANK_PARAM_SIZE
	.align		4
.L_123:
        /*009c*/ 	.byte	0x03, 0x19
        /*009e*/ 	.short	0x002c


	//----- nvinfo : EIATTR_PARAM_CBANK
	.align		4
        /*00a0*/ 	.byte	0x04, 0x0a
        /*00a2*/ 	.short	(.L_125 - .L_124)
	.align		4
.L_124:
        /*00a4*/ 	.word	index@(.nv.constant0._Z21updateWeightsW2KernelPdS_S_diii)
        /*00a8*/ 	.short	0x0380
        /*00aa*/ 	.short	0x002c


	//----- nvinfo : EIATTR_SW_WAR
	.align		4
.L_125:
        /*00ac*/ 	.byte	0x04, 0x36
        /*00ae*/ 	.short	(.L_127 - .L_126)
.L_126:
        /*00b0*/ 	.word	0x00000008
.L_127:


//--------------------- .nv.info._Z24computeHiddenErrorKernelPdS_S_S_iii --------------------------
	.section	.nv.info._Z24computeHiddenErrorKernelPdS_S_S_iii,"",@"SHT_CUDA_INFO"
	.sectionflags	@""
	.align	4


	//----- nvinfo : EIATTR_CUDA_API_VERSION
	.align		4
        /*0000*/ 	.byte	0x04, 0x37
        /*0002*/ 	.short	(.L_129 - .L_128)
.L_128:
        /*0004*/ 	.word	0x00000082


	//----- nvinfo : EIATTR_KPARAM_INFO
	.align		4
.L_129:
        /*0008*/ 	.byte	0x04, 0x17
        /*000a*/ 	.short	(.L_131 - .L_130)
.L_130:
        /*000c*/ 	.word	0x00000000
        /*0010*/ 	.short	0x0006
        /*0012*/ 	.short	0x0028
        /*0014*/ 	.byte	0x00, 0xf0, 0x11, 0x00


	//----- nvinfo : EIATTR_KPARAM_INFO
	.align		4
.L_131:
        /*0018*/ 	.byte	0x04, 0x17
        /*001a*/ 	.short	(.L_133 - .L_132)
.L_132:
        /*001c*/ 	.word	0x00000000
        /*0020*/ 	.short	0x0005
        /*0022*/ 	.short	0x0024
        /*0024*/ 	.byte	0x00, 0xf0, 0x11, 0x00


	//----- nvinfo : EIATTR_KPARAM_INFO
	.align		4
.L_133:
        /*0028*/ 	.byte	0x04, 0x17
        /*002a*/ 	.short	(.L_135 - .L_134)
.L_134:
        /*002c*/ 	.word	0x00000000
        /*0030*/ 	.short	0x0004
        /*0032*/ 	.short	0x0020
        /*0034*/ 	.byte	0x00, 0xf0, 0x11, 0x00


	//----- nvinfo : EIATTR_KPARAM_INFO
	.align		4
.L_135:
        /*0038*/ 	.byte	0x04, 0x17
        /*003a*/ 	.short	(.L_137 - .L_136)
.L_136:
        /*003c*/ 	.word	0x00000000
        /*0040*/ 	.short	0x0003
        /*0042*/ 	.short	0x0018
        /*0044*/ 	.byte	0x00, 0xf5, 0x21, 0x00


	//----- nvinfo : EIATTR_KPARAM_INFO
	.align		4
.L_137:
        /*0048*/ 	.byte	0x04, 0x17
        /*004a*/ 	.short	(.L_139 - .L_138)
.L_138:
        /*004c*/ 	.word	0x00000000
        /*0050*/ 	.short	0x0002
        /*0052*/ 	.short	0x0010
        /*0054*/ 	.byte	0x00, 0xf5, 0x21, 0x00


	//----- nvinfo : EIATTR_KPARAM_INFO
	.align		4
.L_139:
        /*0058*/ 	.byte	0x04, 0x17
        /*005a*/ 	.short	(.L_141 - .L_140)
.L_140:
        /*005c*/ 	.word	0x00000000
        /*0060*/ 	.short	0x0001
        /*0062*/ 	.short	0x0008
        /*0064*/ 	.byte	0x00, 0xf5, 0x21, 0x00


	//----- nvinfo : EIATTR_KPARAM_INFO
	.align		4
.L_141:
        /*0068*/ 	.byte	0x04, 0x17
        /*006a*/ 	.short	(.L_143 - .L_142)
.L_142:
        /*006c*/ 	.word	0x00000000
        /*0070*/ 	.short	0x0000
        /*0072*/ 	.short	0x0000
        /*0074*/ 	.byte	0x00, 0xf5, 0x21, 0x00


	//----- nvinfo : EIATTR_SPARSE_MMA_MASK
	.align		4
.L_143:
        /*0078*/ 	.byte	0x03, 0x50
        /*007a*/ 	.short	0x0000


	//----- nvinfo : EIATTR_MAXREG_COUNT
	.align		4
        /*007c*/ 	.byte	0x03, 0x1b
        /*007e*/ 	.short	0x00ff


	//----- nvinfo : EIATTR_MERCURY_ISA_VERSION
	.align		4
        /*0080*/ 	.byte	0x03, 0x5f
        /*0082*/ 	.short	0x0101


	//----- nvinfo : EIATTR_VRC_CTA_INIT_COUNT
	.align		4
        /*0084*/ 	.byte	0x02, 0x4a
	.zero		1
	.zero		1


	//----- nvinfo : EIATTR_EXIT_INSTR_OFFSETS
	.align		4
        /*0088*/ 	.byte	0x04, 0x1c
        /*008a*/ 	.short	(.L_145 - .L_144)


	//   ....[0]....
.L_144:
        /*008c*/ 	.word	0x000000a0


	//   ....[1]....
        /*0090*/ 	.word	0x00000930


	//----- nvinfo : EIATTR_CBANK_PARAM_SIZE
	.align		4
.L_145:
        /*0094*/ 	.byte	0x03, 0x19
        /*0096*/ 	.short	0x002c


	//----- nvinfo : EIATTR_PARAM_CBANK
	.align		4
        /*0098*/ 	.byte	0x04, 0x0a
        /*009a*/ 	.short	(.L_147 - .L_146)
	.align		4
.L_146:
        /*009c*/ 	.word	index@(.nv.constant0._Z24computeHiddenErrorKernelPdS_S_S_iii)
        /*00a0*/ 	.short	0x0380
        /*00a2*/ 	.short	0x002c


	//----- nvinfo : EIATTR_SW_WAR
	.align		4
.L_147:
        /*00a4*/ 	.byte	0x04, 0x36
        /*00a6*/ 	.short	(.L_149 - .L_148)
.L_148:
        /*00a8*/ 	.word	0x00000008
.L_149:


//--------------------- .nv.info._Z24computeOutputErrorKernelPdS_S_ii --------------------------
	.section	.nv.info._Z24computeOutputErrorKernelPdS_S_ii,"",@"SHT_CUDA_INFO"
	.sectionflags	@""
	.align	4


	//----- nvinfo : EIATTR_CUDA_API_VERSION
	.align		4
        /*0000*/ 	.byte	0x04, 0x37
        /*0002*/ 	.short	(.L_151 - .L_150)
.L_150:
        /*0004*/ 	.word	0x00000082


	//----- nvinfo : EIATTR_KPARAM_INFO
	.align		4
.L_151:
        /*0008*/ 	.byte	0x04, 0x17
        /*000a*/ 	.short	(.L_153 - .L_152)
.L_152:
        /*000c*/ 	.word	0x00000000
        /*0010*/ 	.short	0x0004
        /*0012*/ 	.short	0x001c
        /*0014*/ 	.byte	0x00, 0xf0, 0x11, 0x00


	//----- nvinfo : EIATTR_KPARAM_INFO
	.align		4
.L_153:
        /*0018*/ 	.byte	0x04, 0x17
        /*001a*/ 	.short	(.L_155 - .L_154)
.L_154:
        /*001c*/ 	.word	0x00000000
        /*0020*/ 	.short	0x0003
        /*0022*/ 	.short	0x0018
        /*0024*/ 	.byte	0x00, 0xf0, 0x11, 0x00


	//----- nvinfo : EIATTR_KPARAM_INFO
	.align		4
.L_155:
        /*0028*/ 	.byte	0x04, 0x17
        /*002a*/ 	.short	(.L_157 - .L_156)
.L_156:
        /*002c*/ 	.word	0x00000000
        /*0030*/ 	.short	0x0002
        /*0032*/ 	.short	0x0010
        /*0034*/ 	.byte	0x00, 0xf5, 0x21, 0x00


	//----- nvinfo : EIATTR_KPARAM_INFO
	.align		4
.L_157:
        /*0038*/ 	.byte	0x04, 0x17
        /*003a*/ 	.short	(.L_159 - .L_158)
.L_158:
        /*003c*/ 	.word	0x00000000
        /*0040*/ 	.short	0x0001
        /*0042*/ 	.short	0x0008
        /*0044*/ 	.byte	0x00, 0xf5, 0x21, 0x00


	//----- nvinfo : EIATTR_KPARAM_INFO
	.align		4
.L_159:
        /*0048*/ 	.byte	0x04, 0x17
        /*004a*/ 	.short	(.L_161 - .L_160)
.L_160:
        /*004c*/ 	.word	0x00000000
        /*0050*/ 	.short	0x0000
        /*0052*/ 	.short	0x0000
        /*0054*/ 	.byte	0x00, 0xf5, 0x21, 0x00


	//----- nvinfo : EIATTR_SPARSE_MMA_MASK
	.align		4
.L_161:
        /*0058*/ 	.byte	0x03, 0x50
        /*005a*/ 	.short	0x0000


	//----- nvinfo : EIATTR_MAXREG_COUNT
	.align		4
        /*005c*/ 	.byte	0x03, 0x1b
        /*005e*/ 	.short	0x00ff


	//----- nvinfo : EIATTR_MERCURY_ISA_VERSION
	.align		4
        /*0060*/ 	.byte	0x03, 0x5f
        /*0062*/ 	.short	0x0101


	//----- nvinfo : EIATTR_VRC_CTA_INIT_COUNT
	.align		4
        /*0064*/ 	.byte	0x02, 0x4a
	.zero		1
	.zero		1


	//----- nvinfo : EIATTR_EXIT_INSTR_OFFSETS
	.align		4
        /*0068*/ 	.byte	0x04, 0x1c
        /*006a*/ 	.short	(.L_163 - .L_162)


	//   ....[0]....
.L_162:
        /*006c*/ 	.word	0x00000090


	//   ....[1]....
        /*0070*/ 	.word	0x00000160


	//----- nvinfo : EIATTR_CBANK_PARAM_SIZE
	.align		4
.L_163:
        /*0074*/ 	.byte	0x03, 0x19
        /*0076*/ 	.short	0x0020


	//----- nvinfo : EIATTR_PARAM_CBANK
	.align		4
        /*0078*/ 	.byte	0x04, 0x0a
        /*007a*/ 	.short	(.L_165 - .L_164)
	.align		4
.L_164:
        /*007c*/ 	.word	index@(.nv.constant0._Z24computeOutputErrorKernelPdS_S_ii)
        /*0080*/ 	.short	0x0380
        /*0082*/ 	.short	0x0020


	//----- nvinfo : EIATTR_SW_WAR
	.align		4
.L_165:
        /*0084*/ 	.byte	0x04, 0x36
        /*0086*/ 	.short	(.L_167 - .L_166)
.L_166:
        /*0088*/ 	.word	0x00000008
.L_167:


//--------------------- .nv.info._Z19forwardLayer2KernelPdS_S_S_iii --------------------------
	.section	.nv.info._Z19forwardLayer2KernelPdS_S_S_iii,"",@"SHT_CUDA_INFO"
	.sectionflags	@""
	.align	4


	//----- nvinfo : EIATTR_CUDA_API_VERSION
	.align		4
        /*0000*/ 	.byte	0x04, 0x37
        /*0002*/ 	.short	(.L_169 - .L_168)
.L_168:
        /*0004*/ 	.word	0x00000082


	//----- nvinfo : EIATTR_KPARAM_INFO
	.align		4
.L_169:
        /*0008*/ 	.byte	0x04, 0x17
        /*000a*/ 	.short	(.L_171 - .L_170)
.L_170:
        /*000c*/ 	.word	0x00000000
        /*0010*/ 	.short	0x0006
        /*0012*/ 	.short	0x0028
        /*0014*/ 	.byte	0x00, 0xf0, 0x11, 0x00


	//----- nvinfo : EIATTR_KPARAM_INFO
	.align		4
.L_171:
        /*0018*/ 	.byte	0x04, 0x17
        /*001a*/ 	.short	(.L_173 - .L_172)
.L_172:
        /*001c*/ 	.word	0x00000000
        /*0020*/ 	.short	0x0005
        /*0022*/ 	.short	0x0024
        /*0024*/ 	.byte	0x00, 0xf0, 0x11, 0x00


	//----- nvinfo : EIATTR_KPARAM_INFO
	.align		4
.L_173:
        /*0028*/ 	.byte	0x04, 0x17
        /*002a*/ 	.short	(.L_175 - .L_174)
.L_174:
        /*002c*/ 	.word	0x00000000
        /*0030*/ 	.short	0x0004
        /*0032*/ 	.short	0x0020
        /*0034*/ 	.byte	0x00, 0xf0, 0x11, 0x00


	//----- nvinfo : EIATTR_KPARAM_INFO
	.align		4
.L_175:
        /*0038*/ 	.byte	0x04, 0x17
        /*003a*/ 	.short	(.L_177 - .L_176)
.L_176:
        /*003c*/ 	.word	0x00000000
        /*0040*/ 	.short	0x0003
        /*0042*/ 	.short	0x0018
        /*0044*/ 	.byte	0x00, 0xf5, 0x21, 0x00


	//----- nvinfo : EIATTR_KPARAM_INFO
	.align		4
.L_177:
        /*0048*/ 	.byte	0x04, 0x17
        /*004a*/ 	.short	(.L_179 - .L_178)
.L_178:
        /*004c*/ 	.word	0x00000000
        /*0050*/ 	.short	0x0002
        /*0052*/ 	.short	0x0010
        /*0054*/ 	.byte	0x00, 0xf5, 0x21, 0x00


	//----- nvinfo : EIATTR_KPARAM_INFO
	.align		4
.L_179:
        /*0058*/ 	.byte	0x04, 0x17
        /*005a*/ 	.short	(.L_181 - .L_180)
.L_180:
        /*005c*/ 	.word	0x00000000
        /*0060*/ 	.short	0x0001
        /*0062*/ 	.short	0x0008
        /*0064*/ 	.byte	0x00, 0xf5, 0x21, 0x00


	//----- nvinfo : EIATTR_KPARAM_INFO
	.align		4
.L_181:
        /*0068*/ 	.byte	0x04, 0x17
        /*006a*/ 	.short	(.L_183 - .L_182)
.L_182:
        /*006c*/ 	.word	0x00000000
        /*0070*/ 	.short	0x0000
        /*0072*/ 	.short	0x0000
        /*0074*/ 	.byte	0x00, 0xf5, 0x21, 0x00


	//----- nvinfo : EIATTR_SPARSE_MMA_MASK
	.align		4
.L_183:
        /*0078*/ 	.byte	0x03, 0x50
        /*007a*/ 	.short	0x0000


	//----- nvinfo : EIATTR_MAXREG_COUNT
	.align		4
        /*007c*/ 	.byte	0x03, 0x1b
        /*007e*/ 	.short	0x00ff


	//----- nvinfo : EIATTR_MERCURY_ISA_VERSION
	.align		4
        /*0080*/ 	.byte	0x03, 0x5f
        /*0082*/ 	.short	0x0101


	//----- nvinfo : EIATTR_VRC_CTA_INIT_COUNT
	.align		4
        /*0084*/ 	.byte	0x02, 0x4a
	.zero		1
	.zero		1


	//----- nvinfo : EIATTR_EXIT_INSTR_OFFSETS
	.align		4
        /*0088*/ 	.byte	0x04, 0x1c
        /*008a*/ 	.short	(.L_185 - .L_184)


	//   ....[0]....
.L_184:
        /*008c*/ 	.word	0x000000a0


	//   ....[1]....
        /*0090*/ 	.word	0x000008b0


	//----- nvinfo : EIATTR_CBANK_PARAM_SIZE
	.align		4
.L_185:
        /*0094*/ 	.byte	0x03, 0x19
        /*0096*/ 	.short	0x002c


	//----- nvinfo : EIATTR_PARAM_CBANK
	.align		4
        /*0098*/ 	.byte	0x04, 0x0a
        /*009a*/ 	.short	(.L_187 - .L_186)
	.align		4
.L_186:
        /*009c*/ 	.word	index@(.nv.constant0._Z19forwardLayer2KernelPdS_S_S_iii)
        /*00a0*/ 	.short	0x0380
        /*00a2*/ 	.short	0x002c


	//----- nvinfo : EIATTR_SW_WAR
	.align		4
.L_187:
        /*00a4*/ 	.byte	0x04, 0x36
        /*00a6*/ 	.short	(.L_189 - .L_188)
.L_188:
        /*00a8*/ 	.word	0x00000008
.L_189:


//--------------------- .nv.info._Z15batchReluKernelPdii --------------------------
	.section	.nv.info._Z15batchReluKernelPdii,"",@"SHT_CUDA_INFO"
	.sectionflags	@""
	.align	4


	//----- nvinfo : EIATTR_CUDA_API_VERSION
	.align		4
        /*0000*/ 	.byte	0x04, 0x37
        /*0002*/ 	.short	(.L_191 - .L_190)
.L_190:
        /*0004*/ 	.word	0x00000082


	//----- nvinfo : EIATTR_KPARAM_INFO
	.align		4
.L_191:
        /*0008*/ 	.byte	0x04, 0x17
        /*000a*/ 	.short	(.L_193 - .L_192)
.L_192:
        /*000c*/ 	.word	0x00000000
        /*0010*/ 	.short	0x0002
        /*0012*/ 	.short	0x000c
        /*0014*/ 	.byte	0x00, 0xf0, 0x11, 0x00


	//----- nvinfo : EIATTR_KPARAM_INFO
	.align		4
.L_193:
        /*0018*/ 	.byte	0x04, 0x17
        /*001a*/ 	.short	(.L_195 - .L_194)
.L_194:
        /*001c*/ 	.word	0x00000000
        /*0020*/ 	.short	0x0001
        /*0022*/ 	.short	0x0008
        /*0024*/ 	.byte	0x00, 0xf0, 0x11, 0x00


	//----- nvinfo : EIATTR_KPARAM_INFO
	.align		4
.L_195:
        /*0028*/ 	.byte	0x04, 0x17
        /*002a*/ 	.short	(.L_197 - .L_196)
.L_196:
        /*002c*/ 	.word	0x00000000
        /*0030*/ 	.short	0x0000
        /*0032*/ 	.short	0x0000
        /*0034*/ 	.byte	0x00, 0xf5, 0x21, 0x00


	//----- nvinfo : EIATTR_SPARSE_MMA_MASK
	.align		4
.L_197:
        /*0038*/ 	.byte	0x03, 0x50
        /*003a*/ 	.short	0x0000


	//----- nvinfo : EIATTR_MAXREG_COUNT
	.align		4
        /*003c*/ 	.byte	0x03, 0x1b
        /*003e*/ 	.short	0x00ff


	//----- nvinfo : EIATTR_MERCURY_ISA_VERSION
	.align		4
        /*0040*/ 	.byte	0x03, 0x5f
        /*0042*/ 	.short	0x0101


	//----- nvinfo : EIATTR_VRC_CTA_INIT_COUNT
	.align		4
        /*0044*/ 	.byte	0x02, 0x4a
	.zero		1
	.zero		1


	//----- nvinfo : EIATTR_EXIT_INSTR_OFFSETS
	.align		4
        /*0048*/ 	.byte	0x04, 0x1c
        /*004a*/ 	.short	(.L_199 - .L_198)


	//   ....[0]....
.L_198:
        /*004c*/ 	.word	0x00000090


	//   ....[1]....
        /*0050*/ 	.word	0x00000170


	//----- nvinfo : EIATTR_CBANK_PARAM_SIZE
	.align		4
.L_199:
        /*0054*/ 	.byte	0x03, 0x19
        /*0056*/ 	.short	0x0010


	//----- nvinfo : EIATTR_PARAM_CBANK
	.align		4
        /*0058*/ 	.byte	0x04, 0x0a
        /*005a*/ 	.short	(.L_201 - .L_200)
	.align		4
.L_200:
        /*005c*/ 	.word	index@(.nv.constant0._Z15batchReluKernelPdii)
        /*0060*/ 	.short	0x0380
        /*0062*/ 	.short	0x0010


	//----- nvinfo : EIATTR_SW_WAR
	.align		4
.L_201:
        /*0064*/ 	.byte	0x04, 0x36
        /*0066*/ 	.short	(.L_203 - .L_202)
.L_202:
        /*0068*/ 	.word	0x00000008
.L_203:


//--------------------- .nv.info._Z19forwardLayer1KernelPdS_S_S_iii --------------------------
	.section	.nv.info._Z19forwardLayer1KernelPdS_S_S_iii,"",@"SHT_CUDA_INFO"
	.sectionflags	@""
	.align	4


	//----- nvinfo : EIATTR_CUDA_API_VERSION
	.align		4
        /*0000*/ 	.byte	0x04, 0x37
        /*0002*/ 	.short	(.L_205 - .L_204)
.L_204:
        /*0004*/ 	.word	0x00000082


	//----- nvinfo : EIATTR_KPARAM_INFO
	.align		4
.L_205:
        /*0008*/ 	.byte	0x04, 0x17
        /*000a*/ 	.short	(.L_207 - .L_206)
.L_206:
        /*000c*/ 	.word	0x00000000
        /*0010*/ 	.short	0x0006
        /*0012*/ 	.short	0x0028
        /*0014*/ 	.byte	0x00, 0xf0, 0x11, 0x00


	//----- nvinfo : EIATTR_KPARAM_INFO
	.align		4
.L_207:
        /*0018*/ 	.byte	0x04, 0x17
        /*001a*/ 	.short	(.L_209 - .L_208)
.L_208:
        /*001c*/ 	.word	0x00000000
        /*0020*/ 	.short	0x0005
        /*0022*/ 	.short	0x0024
        /*0024*/ 	.byte	0x00, 0xf0, 0x11, 0x00


	//----- nvinfo : EIATTR_KPARAM_INFO
	.align		4
.L_209:
        /*0028*/ 	.byte	0x04, 0x17
        /*002a*/ 	.short	(.L_211 - .L_210)
.L_210:
        /*002c*/ 	.word	0x00000000
        /*0030*/ 	.short	0x0004
        /*0032*/ 	.short	0x0020
        /*0034*/ 	.byte	0x00, 0xf0, 0x11, 0x00


	//----- nvinfo : EIATTR_KPARAM_INFO
	.align		4
.L_211:
        /*0038*/ 	.byte	0x04, 0x17
        /*003a*/ 	.short	(.L_213 - .L_212)
.L_212:
        /*003c*/ 	.word	0x00000000
        /*0040*/ 	.short	0x0003
        /*0042*/ 	.short	0x0018
        /*0044*/ 	.byte	0x00, 0xf5, 0x21, 0x00


	//----- nvinfo : EIATTR_KPARAM_INFO
	.align		4
.L_213:
        /*0048*/ 	.byte	0x04, 0x17
        /*004a*/ 	.short	(.L_215 - .L_214)
.L_214:
        /*004c*/ 	.word	0x00000000
        /*0050*/ 	.short	0x0002
        /*0052*/ 	.short	0x0010
        /*0054*/ 	.byte	0x00, 0xf5, 0x21, 0x00


	//----- nvinfo : EIATTR_KPARAM_INFO
	.align		4
.L_215:
        /*0058*/ 	.byte	0x04, 0x17
        /*005a*/ 	.short	(.L_217 - .L_216)
.L_216:
        /*005c*/ 	.word	0x00000000
        /*0060*/ 	.short	0x0001
        /*0062*/ 	.short	0x0008
        /*0064*/ 	.byte	0x00, 0xf5, 0x21, 0x00


	//----- nvinfo : EIATTR_KPARAM_INFO
	.align		4
.L_217:
        /*0068*/ 	.byte	0x04, 0x17
        /*006a*/ 	.short	(.L_219 - .L_218)
.L_218:
        /*006c*/ 	.word	0x00000000
        /*0070*/ 	.short	0x0000
        /*0072*/ 	.short	0x0000
        /*0074*/ 	.byte	0x00, 0xf5, 0x21, 0x00


	//----- nvinfo : EIATTR_SPARSE_MMA_MASK
	.align		4
.L_219:
        /*0078*/ 	.byte	0x03, 0x50
        /*007a*/ 	.short	0x0000


	//----- nvinfo : EIATTR_MAXREG_COUNT
	.align		4
        /*007c*/ 	.byte	0x03, 0x1b
        /*007e*/ 	.short	0x00ff


	//----- nvinfo : EIATTR_MERCURY_ISA_VERSION
	.align		4
        /*0080*/ 	.byte	0x03, 0x5f
        /*0082*/ 	.short	0x0101


	//----- nvinfo : EIATTR_VRC_CTA_INIT_COUNT
	.align		4
        /*0084*/ 	.byte	0x02, 0x4a
	.zero		1
	.zero		1


	//----- nvinfo : EIATTR_EXIT_INSTR_OFFSETS
	.align		4
        /*0088*/ 	.byte	0x04, 0x1c
        /*008a*/ 	.short	(.L_221 - .L_220)


	//   ....[0]....
.L_220:
        /*008c*/ 	.word	0x000000a0


	//   ....[1]....
        /*0090*/ 	.word	0x000008b0


	//----- nvinfo : EIATTR_CBANK_PARAM_SIZE
	.align		4
.L_221:
        /*0094*/ 	.byte	0x03, 0x19
        /*0096*/ 	.short	0x002c


	//----- nvinfo : EIATTR_PARAM_CBANK
	.align		4
        /*0098*/ 	.byte	0x04, 0x0a
        /*009a*/ 	.short	(.L_223 - .L_222)
	.align		4
.L_222:
        /*009c*/ 	.word	index@(.nv.constant0._Z19forwardLayer1KernelPdS_S_S_iii)
        /*00a0*/ 	.short	0x0380
        /*00a2*/ 	.short	0x002c


	//----- nvinfo : EIATTR_SW_WAR
	.align		4
.L_223:
        /*00a4*/ 	.byte	0x04, 0x36
        /*00a6*/ 	.short	(.L_225 - .L_224)
.L_224:
        /*00a8*/ 	.word	0x00000008
.L_225:


//--------------------- .nv.callgraph             --------------------------
	.section	.nv.callgraph,"",@"SHT_CUDA_CALLGRAPH"
	.align	4
	.sectionentsize	8
	.align		4
        /*0000*/ 	.word	0x00000000
	.align		4
        /*0004*/ 	.word	0xffffffff
	.align		4
        /*0008*/ 	.word	0x00000000
	.align		4
        /*000c*/ 	.word	0xfffffffe
	.align		4
        /*0010*/ 	.word	0x00000000
	.align		4
        /*0014*/ 	.word	0xfffffffd
	.align		4
        /*0018*/ 	.word	0x00000000
	.align		4
        /*001c*/ 	.word	0xfffffffc


//--------------------- .text._Z18updateBiasesKernelPdS_S_S_diii --------------------------
	.section	.text._Z18updateBiasesKernelPdS_S_S_diii,"ax",@progbits
	.align	128
        .global         _Z18updateBiasesKernelPdS_S_S_diii
        .type           _Z18updateBiasesKernelPdS_S_S_diii,@function
        .size           _Z18updateBiasesKernelPdS_S_S_diii,(.L_x_65 - _Z18updateBiasesKernelPdS_S_S_diii)
        .other          _Z18updateBiasesKernelPdS_S_S_diii,@"STO_CUDA_ENTRY STV_DEFAULT"
_Z18updateBiasesKernelPdS_S_S_diii:
.text._Z18updateBiasesKernelPdS_S_S_diii:
[----:B------:R-:W-:Y:S01]  /*0000*/  LDC R1, c[0x0][0x37c] ;  /* 0x0000df00ff017b82 */ /* 0x000fe20000000800 */
[----:B------:R-:W0:Y:S07]  /*0010*/  S2R R3, SR_TID.X ;  /* 0x0000000000037919 */ /* 0x000e2e0000002100 */
[----:B------:R-:W0:Y:S01]  /*0020*/  S2UR UR4, SR_CTAID.X ;  /* 0x00000000000479c3 */ /* 0x000e220000002500 */
[----:B------:R-:W1:Y:S01]  /*0030*/  LDCU.64 UR8, c[0x0][0x358] ;  /* 0x00006b00ff0877ac */ /* 0x000e620008000a00 */
[----:B------:R-:W-:Y:S06]  /*0040*/  BSSY.RECONVERGENT B0, `(.L_x_0) ;  /* 0x00000a2000007945 */ /* 0x000fec0003800200 */
[----:B------:R-:W0:Y:S08]  /*0050*/  LDC R0, c[0x0][0x360] ;  /* 0x0000d800ff007b82 */ /* 0x000e300000000800 */
[----:B------:R-:W2:Y:S01]  /*0060*/  LDC R25, c[0x0][0x3a8] ;  /* 0x0000ea00ff197b82 */ /* 0x000ea20000000800 */
[----:B0-----:R-:W-:-:S05]  /*0070*/  IMAD R0, R0, UR4, R3 ;  /* 0x0000000400007c24 */ /* 0x001fca000f8e0203 */
[----:B--2---:R-:W-:-:S13]  /*0080*/  ISETP.GE.AND P0, PT, R0, R25, PT ;  /* 0x000000190000720c */ /* 0x004fda0003f06270 */
[----:B-1----:R-:W-:Y:S05]  /*0090*/  @P0 BRA `(.L_x_1) ;  /* 0x0000000800700947 */ /* 0x002fea0003800000 */
[----:B------:R-:W0:Y:S01]  /*00a0*/  LDCU UR7, c[0x0][0x3b0] ;  /* 0x00007600ff0777ac */ /* 0x000e220008000800 */
[----:B------:R-:W-:Y:S01]  /*00b0*/  CS2R R10, SRZ ;  /* 0x00000000000a7805 */ /* 0x000fe2000001ff00 */
[----:B0-----:R-:W-:-:S09]  /*00c0*/  UISETP.GE.AND UP0, UPT, UR7, 0x1, UPT ;  /* 0x000000010700788c */ /* 0x001fd2000bf06270 */
[----:B------:R-:W-:Y:S05]  /*00d0*/  BRA.U !UP0, `(.L_x_2) ;  /* 0x0000000508f87547 */ /* 0x000fea000b800000 */
[----:B------:R-:W-:Y:S01]  /*00e0*/  UISETP.GE.U32.AND UP1, UPT, UR7, 0x10, UPT ;  /* 0x000000100700788c */ /* 0x000fe2000bf26070 */
[----:B------:R-:W-:Y:S01]  /*00f0*/  CS2R R10, SRZ ;  /* 0x00000000000a7805 */ /* 0x000fe2000001ff00 */
[----:B------:R-:W-:Y:S01]  /*0100*/  ULOP3.LUT UR5, UR7, 0xf, URZ, 0xc0, !UPT ;  /* 0x0000000f07057892 */ /* 0x000fe2000f8ec0ff */
[----:B------:R-:W-:-:S03]  /*0110*/  UMOV UR4, URZ ;  /* 0x000000ff00047c82 */ /* 0x000fc60008000000 */
[----:B------:R-:W-:-:S03]  /*0120*/  UISETP.NE.AND UP0, UPT, UR5, URZ, UPT ;  /* 0x000000ff0500728c */ /* 0x000fc6000bf05270 */
[----:B------:R-:W-:Y:S08]  /*0130*/  BRA.U !UP1, `(.L_x_3) ;  /* 0x0000000109e47547 */ /* 0x000ff0000b800000 */
[----:B------:R-:W-:Y:S01]  /*0140*/  ULOP3.LUT UR4, UR7, 0x7ffffff0, URZ, 0xc0, !UPT ;  /* 0x7ffffff007047892 */ /* 0x000fe2000f8ec0ff */
[----:B------:R-:W-:Y:S02]  /*0150*/  MOV R24, R0 ;  /* 0x0000000000187202 */ /* 0x000fe40000000f00 */
[----:B------:R-:W-:Y:S01]  /*0160*/  CS2R R10, SRZ ;  /* 0x00000000000a7805 */ /* 0x000fe2000001ff00 */
[----:B------:R-:W-:-:S12]  /*0170*/  UIADD3 UR6, UPT, UPT, -UR4, URZ, URZ ;  /* 0x000000ff04067290 */ /* 0x000fd8000fffe1ff */
.L_x_4:
[----:B------:R-:W0:Y:S02]  /*0180*/  LDC.64 R2, c[0x0][0x390] ;  /* 0x0000e400ff027b82 */ /* 0x000e240000000a00 */
[----:B0-----:R-:W-:-:S05]  /*0190*/  IMAD.WIDE R2, R24, 0x8, R2 ;  /* 0x0000000818027825 */ /* 0x001fca00078e0202 */
[----:B------:R-:W2:Y:S01]  /*01a0*/  LDG.E.64 R12, desc[UR8][R2.64] ;  /* 0x00000008020c7981 */ /* 0x000ea2000c1e1b00 */
[----:B------:R-:W-:-:S05]  /*01b0*/  IMAD.WIDE R14, R25, 0x8, R2 ;  /* 0x00000008190e7825 */ /* 0x000fca00078e0202 */
[----:B------:R-:W3:Y:S01]  /*01c0*/  LDG.E.64 R8, desc[UR8][R14.64] ;  /* 0x000000080e087981 */ /* 0x000ee2000c1e1b00 */
[----:B------:R-:W-:-:S05]  /*01d0*/  IMAD.WIDE R22, R25, 0x8, R14 ;  /* 0x0000000819167825 */ /* 0x000fca00078e020e */
[----:B------:R-:W4:Y:S01]  /*01e0*/  LDG.E.64 R18, desc[UR8][R22.64] ;  /* 0x0000000816127981 */ /* 0x000f22000c1e1b00 */
[----:B------:R-:W-:-:S05]  /*01f0*/  IMAD.WIDE R26, R25, 0x8, R22 ;  /* 0x00000008191a7825 */ /* 0x000fca00078e0216 */
[----:B------:R0:W5:Y:S02]  /*0200*/  LDG.E.64 R20, desc[UR8][R26.64] ;  /* 0x000000081a147981 */ /* 0x000164000c1e1b00 */
[----:B0-----:R-:W-:-:S05]  /*0210*/  IMAD.WIDE R26, R25, 0x8, R26 ;  /* 0x00000008191a7825 */ /* 0x001fca00078e021a */
[----:B------:R-:W5:Y:S01]  /*0220*/  LDG.E.64 R6, desc[UR8][R26.64] ;  /* 0x000000081a067981 */ /* 0x000f62000c1e1b00 */
[----:B------:R-:W-:-:S05]  /*0230*/  IMAD.WIDE R16, R25, 0x8, R26 ;  /* 0x0000000819107825 */ /* 0x000fca00078e021a */
[----:B------:R-:W5:Y:S01]  /*0240*/  LDG.E.64 R4, desc[UR8][R16.64] ;  /* 0x0000000810047981 */ /* 0x000f62000c1e1b00 */
[----:B------:R-:W-:-:S05]  /*0250*/  IMAD.WIDE R22, R25, 0x8, R16 ;  /* 0x0000000819167825 */ /* 0x000fca00078e0210 */
[----:B------:R-:W5:Y:S01]  /*0260*/  LDG.E.64 R2, desc[UR8][R22.64] ;  /* 0x0000000816027981 */ /* 0x000f62000c1e1b00 */
[----:B------:R-:W-:-:S05]  /*0270*/  IMAD.WIDE R14, R25, 0x8, R22 ;  /* 0x00000008190e7825 */ /* 0x000fca00078e0216 */
[----:B------:R-:W5:Y:S01]  /*0280*/  LDG.E.64 R16, desc[UR8][R14.64] ;  /* 0x000000080e107981 */ /* 0x000f62000c1e1b00 */
[----:B------:R-:W-:-:S05]  /*0290*/  IMAD.WIDE R28, R25, 0x8, R14 ;  /* 0x00000008191c7825 */ /* 0x000fca00078e020e */
[----:B------:R0:W5:Y:S02]  /*02a0*/  LDG.E.64 R14, desc[UR8][R28.64] ;  /* 0x000000081c0e7981 */ /* 0x000164000c1e1b00 */
[----:B0-----:R-:W-:Y:S01]  /*02b0*/  IMAD.WIDE R28, R25, 0x8, R28 ;  /* 0x00000008191c7825 */ /* 0x001fe200078e021c */
[----:B--2---:R-:W-:-:S04]  /*02c0*/  DADD R10, R12, R10 ;  /* 0x000000000c0a7229 */ /* 0x004fc8000000000a */
[----:B------:R0:W2:Y:S04]  /*02d0*/  LDG.E.64 R12, desc[UR8][R28.64] ;  /* 0x000000081c0c7981 */ /* 0x0000a8000c1e1b00 */
[----:B---3--:R-:W-:Y:S01]  /*02e0*/  DADD R8, R10, R8 ;  /* 0x000000000a087229 */ /* 0x008fe20000000008 */
[----:B0-----:R-:W-:-:S05]  /*02f0*/  IMAD.WIDE R28, R25, 0x8, R28 ;  /* 0x00000008191c7825 */ /* 0x001fca00078e021c */
[----:B------:R-:W3:Y:S01]  /*0300*/  LDG.E.64 R10, desc[UR8][R28.64] ;  /* 0x000000081c0a7981 */ /* 0x000ee2000c1e1b00 */
[----:B------:R-:W-:Y:S01]  /*0310*/  IMAD.WIDE R22, R25, 0x8, R28 ;  /* 0x0000000819167825 */ /* 0x000fe200078e021c */
[----:B----4-:R-:W-:-:S04]  /*0320*/  DADD R18, R8, R18 ;  /* 0x0000000008127229 */ /* 0x010fc80000000012 */
[----:B------:R-:W4:Y:S01]  /*0330*/  LDG.E.64 R8, desc[UR8][R22.64] ;  /* 0x0000000816087981 */ /* 0x000f22000c1e1b00 */
[----:B------:R-:W-:-:S03]  /*0340*/  IMAD.WIDE R26, R25, 0x8, R22 ;  /* 0x00000008191a7825 */ /* 0x000fc600078e0216 */
[----:B-----5:R-:W-:Y:S02]  /*0350*/  DADD R20, R18, R20 ;  /* 0x0000000012147229 */ /* 0x020fe40000000014 */
[----:B------:R0:W5:Y:S06]  /*0360*/  LDG.E.64 R18, desc[UR8][R26.64] ;  /* 0x000000081a127981 */ /* 0x00016c000c1e1b00 */
[----:B------:R-:W-:Y:S01]  /*0370*/  DADD R20, R20, R6 ;  /* 0x0000000014147229 */ /* 0x000fe20000000006 */
[----:B0-----:R-:W-:-:S05]  /*0380*/  IMAD.WIDE R26, R25, 0x8, R26 ;  /* 0x00000008191a7825 */ /* 0x001fca00078e021a */
[----:B------:R-:W5:Y:S01]  /*0390*/  LDG.E.64 R6, desc[UR8][R26.64] ;  /* 0x000000081a067981 */ /* 0x000f62000c1e1b00 */
[----:B------:R-:W-:Y:S01]  /*03a0*/  IMAD.WIDE R22, R25, 0x8, R26 ;  /* 0x0000000819167825 */ /* 0x000fe200078e021a */
[----:B------:R-:W-:-:S04]  /*03b0*/  DADD R20, R20, R4 ;  /* 0x0000000014147229 */ /* 0x000fc80000000004 */
[----:B------:R-:W5:Y:S01]  /*03c0*/  LDG.E.64 R4, desc[UR8][R22.64] ;  /* 0x0000000816047981 */ /* 0x000f62000c1e1b00 */
[----:B------:R-:W-:-:S06]  /*03d0*/  IMAD.WIDE R28, R25, 0x8, R22 ;  /* 0x00000008191c7825 */ /* 0x000fcc00078e0216 */
[----:B------:R-:W5:Y:S01]  /*03e0*/  LDG.E.64 R28, desc[UR8][R28.64] ;  /* 0x000000081c1c7981 */ /* 0x000f62000c1e1b00 */
[----:B------:R-:W-:Y:S01]  /*03f0*/  DADD R2, R20, R2 ;  /* 0x0000000014027229 */ /* 0x000fe20000000002 */
[----:B------:R-:W-:Y:S01]  /*0400*/  UIADD3 UR6, UPT, UPT, UR6, 0x10, URZ ;  /* 0x0000001006067890 */ /* 0x000fe2000fffe0ff */
[----:B------:R-:W-:-:S03]  /*0410*/  LEA R24, R25, R24, 0x4 ;  /* 0x0000001819187211 */ /* 0x000fc600078e20ff */
[----:B------:R-:W-:-:S03]  /*0420*/  UISETP.NE.AND UP1, UPT, UR6, URZ, UPT ;  /* 0x000000ff0600728c */ /* 0x000fc6000bf25270 */
[----:B------:R-:W-:-:S08]  /*0430*/  DADD R2, R2, R16 ;  /* 0x0000000002027229 */ /* 0x000fd00000000010 */
[----:B------:R-:W-:-:S08]  /*0440*/  DADD R2, R2, R14 ;  /* 0x0000000002027229 */ /* 0x000fd0000000000e */
[----:B--2---:R-:W-:-:S08]  /*0450*/  DADD R2, R2, R12 ;  /* 0x0000000002027229 */ /* 0x004fd0000000000c */
[----:B---3--:R-:W-:-:S08]  /*0460*/  DADD R2, R2, R10 ;  /* 0x0000000002027229 */ /* 0x008fd0000000000a */
[----:B----4-:R-:W-:-:S08]  /*0470*/  DADD R2, R2, R8 ;  /* 0x0000000002027229 */ /* 0x010fd00000000008 */
[----:B-----5:R-:W-:-:S08]  /*0480*/  DADD R2, R2, R18 ;  /* 0x0000000002027229 */ /* 0x020fd00000000012 */
[----:B------:R-:W-:-:S08]  /*0490*/  DADD R2, R2, R6 ;  /* 0x0000000002027229 */ /* 0x000fd00000000006 */
[----:B------:R-:W-:-:S08]  /*04a0*/  DADD R2, R2, R4 ;  /* 0x0000000002027229 */ /* 0x000fd00000000004 */
[----:B------:R-:W-:Y:S01]  /*04b0*/  DADD R10, R2, R28 ;  /* 0x00000000020a7229 */ /* 0x000fe2000000001c */
[----:B------:R-:W-:Y:S10]  /*04c0*/  BRA.U UP1, `(.L_x_4) ;  /* 0xfffffffd012c7547 */ /* 0x000ff4000b83ffff */
.L_x_3:
[----:B------:R-:W-:Y:S05]  /*04d0*/  BRA.U !UP0, `(.L_x_2) ;  /* 0x0000000108f87547 */ /* 0x000fea000b800000 */
[----:B------:R-:W-:Y:S02]  /*04e0*/  UISETP.GE.U32.AND UP0, UPT, UR5, 0x8, UPT ;  /* 0x000000080500788c */ /* 0x000fe4000bf06070 */
[----:B------:R-:W-:-:S04]  /*04f0*/  ULOP3.LUT UR6, UR7, 0x7, URZ, 0xc0, !UPT ;  /* 0x0000000707067892 */ /* 0x000fc8000f8ec0ff */
[----:B------:R-:W-:-:S03]  /*0500*/  UISETP.NE.AND UP1, UPT, UR6, URZ, UPT ;  /* 0x000000ff0600728c */ /* 0x000fc6000bf25270 */
[----:B------:R-:W-:Y:S08]  /*0510*/  BRA.U !UP0, `(.L_x_5) ;  /* 0x00000001086c7547 */ /* 0x000ff0000b800000 */
[----:B------:R-:W0:Y:S01]  /*0520*/  LDC.64 R12, c[0x0][0x390] ;  /* 0x0000e400ff0c7b82 */ /* 0x000e220000000a00 */
[----:B------:R-:W-:-:S04]  /*0530*/  IMAD R3, R25, UR4, R0 ;  /* 0x0000000419037c24 */ /* 0x000fc8000f8e0200 */
[----:B0-----:R-:W-:-:S05]  /*0540*/  IMAD.WIDE R12, R3, 0x8, R12 ;  /* 0x00000008030c7825 */ /* 0x001fca00078e020c */
[----:B------:R-:W2:Y:S01]  /*0550*/  LDG.E.64 R2, desc[UR8][R12.64] ;  /* 0x000000080c027981 */ /* 0x000ea2000c1e1b00 */
[----:B------:R-:W-:-:S05]  /*0560*/  IMAD.WIDE R20, R25, 0x8, R12 ;  /* 0x0000000819147825 */ /* 0x000fca00078e020c */
[----:B------:R-:W3:Y:S01]  /*0570*/  LDG.E.64 R4, desc[UR8][R20.64] ;  /* 0x0000000814047981 */ /* 0x000ee2000c1e1b00 */
[----:B------:R-:W-:-:S05]  /*0580*/  IMAD.WIDE R22, R25, 0x8, R20 ;  /* 0x0000000819167825 */ /* 0x000fca00078e0214 */
[----:B------:R-:W4:Y:S01]  /*0590*/  LDG.E.64 R6, desc[UR8][R22.64] ;  /* 0x0000000816067981 */ /* 0x000f22000c1e1b00 */
[----:B------:R-:W-:-:S05]  /*05a0*/  IMAD.WIDE R26, R25, 0x8, R22 ;  /* 0x00000008191a7825 */ /* 0x000fca00078e0216 */
[----:B------:R-:W5:Y:S01]  /*05b0*/  LDG.E.64 R8, desc[UR8][R26.64] ;  /* 0x000000081a087981 */ /* 0x000f62000c1e1b00 */
        /* <DEDUP_REMOVED lines=8> */
[----:B------:R-:W-:Y:S01]  /*0640*/  UIADD3 UR4, UPT, UPT, UR4, 0x8, URZ ;  /* 0x0000000804047890 */ /* 0x000fe2000fffe0ff */
[----:B--2---:R-:W-:-:S08]  /*0650*/  DADD R2, R10, R2 ;  /* 0x000000000a027229 */ /* 0x004fd00000000002 */
[----:B---3--:R-:W-:-:S08]  /*0660*/  DADD R2, R2, R4 ;  /* 0x0000000002027229 */ /* 0x008fd00000000004 */
[----:B----4-:R-:W-:-:S08]  /*0670*/  DADD R2, R2, R6 ;  /* 0x0000000002027229 */ /* 0x010fd00000000006 */
[----:B-----5:R-:W-:-:S08]  /*0680*/  DADD R2, R2, R8 ;  /* 0x0000000002027229 */ /* 0x020fd00000000008 */
[----:B------:R-:W-:-:S08]  /*0690*/  DADD R2, R2, R18 ;  /* 0x0000000002027229 */ /* 0x000fd00000000012 */
[----:B------:R-:W-:-:S08]  /*06a0*/  DADD R2, R2, R16 ;  /* 0x0000000002027229 */ /* 0x000fd00000000010 */
[----:B------:R-:W-:-:S08]  /*06b0*/  DADD R2, R2, R14 ;  /* 0x0000000002027229 */ /* 0x000fd0000000000e */
[----:B------:R-:W-:-:S11]  /*06c0*/  DADD R10, R2, R12 ;  /* 0x00000000020a7229 */ /* 0x000fd6000000000c */
.L_x_5:
        /* <DEDUP_REMOVED lines=13> */
[----:B------:R-:W-:-:S06]  /*07a0*/  IMAD.WIDE R16, R25, 0x8, R12 ;  /* 0x0000000819107825 */ /* 0x000fcc00078e020c */
[----:B------:R-:W5:Y:S01]  /*07b0*/  LDG.E.64 R16, desc[UR8][R16.64] ;  /* 0x0000000810107981 */ /* 0x000f62000c1e1b00 */
[----:B------:R-:W-:Y:S01]  /*07c0*/  UIADD3 UR4, UPT, UPT, UR4, 0x4, URZ ;  /* 0x0000000404047890 */ /* 0x000fe2000fffe0ff */
[----:B--2---:R-:W-:-:S08]  /*07d0*/  DADD R4, R10, R4 ;  /* 0x000000000a047229 */ /* 0x004fd00000000004 */
[----:B---3--:R-:W-:-:S08]  /*07e0*/  DADD R4, R4, R8 ;  /* 0x0000000004047229 */ /* 0x008fd00000000008 */
[----:B----4-:R-:W-:-:S08]  /*07f0*/  DADD R4, R4, R14 ;  /* 0x0000000004047229 */ /* 0x010fd0000000000e */
[----:B-----5:R-:W-:-:S11]  /*0800*/  DADD R10, R4, R16 ;  /* 0x00000000040a7229 */ /* 0x020fd60000000010 */
.L_x_6:
[----:B------:R-:W-:Y:S05]  /*0810*/  BRA.U !UP1, `(.L_x_2) ;  /* 0x0000000109287547 */ /* 0x000fea000b800000 */
[----:B------:R-:W0:Y:S01]  /*0820*/  LDC.64 R4, c[0x0][0x390] ;  /* 0x0000e400ff047b82 */ /* 0x000e220000000a00 */
[----:B------:R-:W-:Y:S01]  /*0830*/  IMAD R6, R25, UR4, R0 ;  /* 0x0000000419067c24 */ /* 0x000fe2000f8e0200 */
[----:B------:R-:W-:-:S12]  /*0840*/  UIADD3 UR5, UPT, UPT, -UR5, URZ, URZ ;  /* 0x000000ff05057290 */ /* 0x000fd8000fffe1ff */
.L_x_7:
[----:B0-----:R-:W-:-:S06]  /*0850*/  IMAD.WIDE R2, R6, 0x8, R4 ;  /* 0x0000000806027825 */ /* 0x001fcc00078e0204 */
[----:B------:R-:W2:Y:S01]  /*0860*/  LDG.E.64 R2, desc[UR8][R2.64] ;  /* 0x0000000802027981 */ /* 0x000ea2000c1e1b00 */
[----:B------:R-:W-:Y:S01]  /*0870*/  UIADD3 UR5, UPT, UPT, UR5, 0x1, URZ ;  /* 0x0000000105057890 */ /* 0x000fe2000fffe0ff */
[----:B------:R-:W-:-:S03]  /*0880*/  IMAD.IADD R6, R6, 0x1, R25 ;  /* 0x0000000106067824 */ /* 0x000fc600078e0219 */
[----:B------:R-:W-:Y:S01]  /*0890*/  UISETP.NE.AND UP0, UPT, UR5, URZ, UPT ;  /* 0x000000ff0500728c */ /* 0x000fe2000bf05270 */
[----:B--2---:R-:W-:-:S08]  /*08a0*/  DADD R10, R2, R10 ;  /* 0x00000000020a7229 */ /* 0x004fd0000000000a */
[----:B------:R-:W-:Y:S05]  /*08b0*/  BRA.U UP0, `(.L_x_7) ;  /* 0xfffffffd00e47547 */ /* 0x000fea000b83ffff */
.L_x_2:
[----:B------:R-:W0:Y:S01]  /*08c0*/  I2F.F64 R4, UR7 ;  /* 0x0000000700047d12 */ /* 0x000e220008201c00 */
[----:B------:R-:W-:Y:S01]  /*08d0*/  MOV R2, 0x1 ;  /* 0x0000000100027802 */ /* 0x000fe20000000f00 */
[----:B------:R-:W-:Y:S01]  /*08e0*/  BSSY.RECONVERGENT B1, `(.L_x_8) ;  /* 0x0000011000017945 */ /* 0x000fe20003800200 */
[----:B------:R-:W-:-:S05]  /*08f0*/  FSETP.GEU.AND P1, PT, |R11|, 6.5827683646048100446e-37, PT ;  /* 0x036000000b00780b */ /* 0x000fca0003f2e200 */
[----:B0-----:R-:W0:Y:S02]  /*0900*/  MUFU.RCP64H R3, R5 ;  /* 0x0000000500037308 */ /* 0x001e240000001800 */
[----:B0-----:R-:W-:-:S08]  /*0910*/  DFMA R6, -R4, R2, 1 ;  /* 0x3ff000000406742b */ /* 0x001fd00000000102 */
[----:B------:R-:W-:-:S08]  /*0920*/  DFMA R6, R6, R6, R6 ;  /* 0x000000060606722b */ /* 0x000fd00000000006 */
[----:B------:R-:W-:-:S08]  /*0930*/  DFMA R6, R2, R6, R2 ;  /* 0x000000060206722b */ /* 0x000fd00000000002 */
[----:B------:R-:W-:-:S08]  /*0940*/  DFMA R2, -R4, R6, 1 ;  /* 0x3ff000000402742b */ /* 0x000fd00000000106 */
[----:B------:R-:W-:-:S08]  /*0950*/  DFMA R2, R6, R2, R6 ;  /* 0x000000020602722b */ /* 0x000fd00000000006 */
[----:B------:R-:W-:-:S08]  /*0960*/  DMUL R6, R2, R10 ;  /* 0x0000000a02067228 */ /* 0x000fd00000000000 */
[----:B------:R-:W-:-:S08]  /*0970*/  DFMA R8, -R4, R6, R10 ;  /* 0x000000060408722b */ /* 0x000fd0000000010a */
[----:B------:R-:W-:-:S10]  /*0980*/  DFMA R2, R2, R8, R6 ;  /* 0x000000080202722b */ /* 0x000fd40000000006 */
[----:B------:R-:W-:-:S05]  /*0990*/  FFMA R6, RZ, R5, R3 ;  /* 0x00000005ff067223 */ /* 0x000fca0000000003 */
[----:B------:R-:W-:-:S13]  /*09a0*/  FSETP.GT.AND P0, PT, |R6|, 1.469367938527859385e-39, PT ;  /* 0x001000000600780b */ /* 0x000fda0003f04200 */
[----:B------:R-:W-:Y:S05]  /*09b0*/  @P0 BRA P1, `(.L_x_9) ;  /* 0x00000000000c0947 */ /* 0x000fea0000800000 */
[----:B------:R-:W-:Y:S02]  /*09c0*/  MOV R6, R10 ;  /* 0x0000000a00067202 */ /* 0x000fe40000000f00 */
[----:B------:R-:W-:-:S07]  /*09d0*/  MOV R10, 0x9f0 ;  /* 0x000009f0000a7802 */ /* 0x000fce0000000f00 */
[----:B------:R-:W-:Y:S05]  /*09e0*/  CALL.REL.NOINC `($__internal_0_$__cuda_sm20_div_rn_f64_full) ;  /* 0x0000000800a07944 */ /* 0x000fea0003c00000 */
.L_x_9:
[----:B------:R-:W-:Y:S05]  /*09f0*/  BSYNC.RECONVERGENT B1 ;  /* 0x0000000000017941 */ /* 0x000fea0003800200 */
.L_x_8:
[----:B------:R-:W0:Y:S01]  /*0a00*/  LDC.64 R4, c[0x0][0x380] ;  /* 0x0000e000ff047b82 */ /* 0x000e220000000a00 */
[----:B------:R-:W1:Y:S01]  /*0a10*/  LDCU.64 UR4, c[0x0][0x3a0] ;  /* 0x00007400ff0477ac */ /* 0x000e620008000a00 */
[----:B0-----:R-:W-:-:S05]  /*0a20*/  IMAD.WIDE R4, R0, 0x8, R4 ;  /* 0x0000000800047825 */ /* 0x001fca00078e0204 */
[----:B------:R-:W1:Y:S02]  /*0a30*/  LDG.E.64 R6, desc[UR8][R4.64] ;  /* 0x0000000804067981 */ /* 0x000e64000c1e1b00 */
[----:B-1----:R-:W-:-:S07]  /*0a40*/  DFMA R6, -R2, UR4, R6 ;  /* 0x0000000402067c2b */ /* 0x002fce0008000106 */
[----:B------:R0:W-:Y:S04]  /*0a50*/  STG.E.64 desc[UR8][R4.64], R6 ;  /* 0x0000000604007986 */ /* 0x0001e8000c101b08 */
.L_x_1:
[----:B------:R-:W-:Y:S05]  /*0a60*/  BSYNC.RECONVERGENT B0 ;  /* 0x0000000000007941 */ /* 0x000fea0003800200 */
.L_x_0:
[----:B------:R-:W1:Y:S02]  /*0a70*/  LDC R25, c[0x0][0x3ac] ;  /* 0x0000eb00ff197b82 */ /* 0x000e640000000800 */
[----:B-1----:R-:W-:-:S13]  /*0a80*/  ISETP.GE.AND P0, PT, R0, R25, PT ;  /* 0x000000190000720c */ /* 0x002fda0003f06270 */
[----:B------:R-:W-:Y:S05]  /*0a90*/  @P0 EXIT ;  /* 0x000000000000094d */ /* 0x000fea0003800000 */
[----:B------:R-:W1:Y:S01]  /*0aa0*/  LDCU UR6, c[0x0][0x3b0] ;  /* 0x00007600ff0677ac */ /* 0x000e620008000800 */
[----:B------:R-:W-:Y:S01]  /*0ab0*/  CS2R R10, SRZ ;  /* 0x00000000000a7805 */ /* 0x000fe2000001ff00 */
[----:B-1----:R-:W-:-:S09]  /*0ac0*/  UISETP.GE.AND UP0, UPT, UR6, 0x1, UPT ;  /* 0x000000010600788c */ /* 0x002fd2000bf06270 */
        /* <DEDUP_REMOVED lines=8> */
[----:B------:R-:W-:Y:S01]  /*0b50*/  IMAD.MOV.U32 R24, RZ, RZ, R0 ;  /* 0x000000ffff187224 */ /* 0x000fe200078e0000 */
[----:B------:R-:W-:Y:S02]  /*0b60*/  CS2R R10, SRZ ;  /* 0x00000000000a7805 */ /* 0x000fe4000001ff00 */
[----:B------:R-:W-:-:S12]  /*0b70*/  UIADD3 UR5, UPT, UPT, -UR4, URZ, URZ ;  /* 0x000000ff04057290 */ /* 0x000fd8000fffe1ff */
.L_x_12:
[----:B------:R-:W1:Y:S02]  /*0b80*/  LDC.64 R2, c[0x0][0x398] ;  /* 0x0000e600ff027b82 */ /* 0x000e640000000a00 */
[----:B-1----:R-:W-:-:S05]  /*0b90*/  IMAD.WIDE R2, R24, 0x8, R2 ;  /* 0x0000000818027825 */ /* 0x002fca00078e0202 */
[----:B------:R-:W2:Y:S01]  /*0ba0*/  LDG.E.64 R12, desc[UR8][R2.64] ;  /* 0x00000008020c7981 */ /* 0x000ea2000c1e1b00 */
[----:B------:R-:W-:-:S05]  /*0bb0*/  IMAD.WIDE R14, R25, 0x8, R2 ;  /* 0x00000008190e7825 */ /* 0x000fca00078e0202 */
[----:B------:R-:W3:Y:S01]  /*0bc0*/  LDG.E.64 R8, desc[UR8][R14.64] ;  /* 0x000000080e087981 */ /* 0x000ee2000c1e1b00 */
[----:B------:R-:W-:-:S05]  /*0bd0*/  IMAD.WIDE R22, R25, 0x8, R14 ;  /* 0x0000000819167825 */ /* 0x000fca00078e020e */
[----:B------:R-:W4:Y:S01]  /*0be0*/  LDG.E.64 R18, desc[UR8][R22.64] ;  /* 0x0000000816127981 */ /* 0x000f22000c1e1b00 */
[----:B------:R-:W-:-:S05]  /*0bf0*/  IMAD.WIDE R26, R25, 0x8, R22 ;  /* 0x00000008191a7825 */ /* 0x000fca00078e0216 */
[----:B------:R1:W5:Y:S02]  /*0c00*/  LDG.E.64 R20, desc[UR8][R26.64] ;  /* 0x000000081a147981 */ /* 0x000364000c1e1b00 */
[----:B-1----:R-:W-:-:S05]  /*0c10*/  IMAD.WIDE R26, R25, 0x8, R26 ;  /* 0x00000008191a7825 */ /* 0x002fca00078e021a */
[----:B0-----:R-:W5:Y:S01]  /*0c20*/  LDG.E.64 R6, desc[UR8][R26.64] ;  /* 0x000000081a067981 */ /* 0x001f62000c1e1b00 */
        /* <DEDUP_REMOVED lines=42> */
.L_x_11:
[----:B------:R-:W-:Y:S05]  /*0ed0*/  BRA.U !UP0, `(.L_x_10) ;  /* 0x0000000108f87547 */ /* 0x000fea000b800000 */
[----:B------:R-:W-:Y:S02]  /*0ee0*/  UISETP.GE.U32.AND UP0, UPT, UR7, 0x8, UPT ;  /* 0x000000080700788c */ /* 0x000fe4000bf06070 */
[----:B------:R-:W-:-:S04]  /*0ef0*/  ULOP3.LUT UR10, UR6, 0x7, URZ, 0xc0, !UPT ;  /* 0x00000007060a7892 */ /* 0x000fc8000f8ec0ff */
[----:B------:R-:W-:-:S03]  /*0f00*/  UISETP.NE.AND UP1, UPT, UR10, URZ, UPT ;  /* 0x000000ff0a00728c */ /* 0x000fc6000bf25270 */
[----:B------:R-:W-:Y:S08]  /*0f10*/  BRA.U !UP0, `(.L_x_13) ;  /* 0x00000001086c7547 */ /* 0x000ff0000b800000 */
[----:B------:R-:W1:Y:S01]  /*0f20*/  LDC.64 R12, c[0x0][0x398] ;  /* 0x0000e600ff0c7b82 */ /* 0x000e620000000a00 */
[----:B------:R-:W-:-:S04]  /*0f30*/  IMAD R3, R25, UR4, R0 ;  /* 0x0000000419037c24 */ /* 0x000fc8000f8e0200 */
[----:B-1----:R-:W-:-:S05]  /*0f40*/  IMAD.WIDE R12, R3, 0x8, R12 ;  /* 0x00000008030c7825 */ /* 0x002fca00078e020c */
[----:B------:R-:W2:Y:S01]  /*0f50*/  LDG.E.64 R2, desc[UR8][R12.64] ;  /* 0x000000080c027981 */ /* 0x000ea2000c1e1b00 */
[----:B------:R-:W-:-:S05]  /*0f60*/  IMAD.WIDE R20, R25, 0x8, R12 ;  /* 0x0000000819147825 */ /* 0x000fca00078e020c */
[----:B0-----:R-:W3:Y:S01]  /*0f70*/  LDG.E.64 R4, desc[UR8][R20.64] ;  /* 0x0000000814047981 */ /* 0x001ee2000c1e1b00 */
        /* <DEDUP_REMOVED lines=21> */
.L_x_13:
[----:B------:R-:W-:Y:S05]  /*10d0*/  BRA.U !UP1, `(.L_x_10) ;  /* 0x0000000109787547 */ /* 0x000fea000b800000 */
[----:B------:R-:W-:Y:S02]  /*10e0*/  UISETP.GE.U32.AND UP0, UPT, UR10, 0x4, UPT ;  /* 0x000000040a00788c */ /* 0x000fe4000bf06070 */
[----:B------:R-:W-:-:S04]  /*10f0*/  ULOP3.LUT UR5, UR6, 0x3, URZ, 0xc0, !UPT ;  /* 0x0000000306057892 */ /* 0x000fc8000f8ec0ff */
[----:B------:R-:W-:-:S03]  /*1100*/  UISETP.NE.AND UP1, UPT, UR5, URZ, UPT ;  /* 0x000000ff0500728c */ /* 0x000fc6000bf25270 */
[----:B------:R-:W-:Y:S08]  /*1110*/  BRA.U !UP0, `(.L_x_14) ;  /* 0x00000001083c7547 */ /* 0x000ff0000b800000 */
[----:B------:R-:W1:Y:S01]  /*1120*/  LDC.64 R2, c[0x0][0x398] ;  /* 0x0000e600ff027b82 */ /* 0x000e620000000a00 */
[----:B0-----:R-:W-:-:S04]  /*1130*/  IMAD R5, R25, UR4, R0 ;  /* 0x0000000419057c24 */ /* 0x001fc8000f8e0200 */
[----:B-1----:R-:W-:-:S05]  /*1140*/  IMAD.WIDE R2, R5, 0x8, R2 ;  /* 0x0000000805027825 */ /* 0x002fca00078e0202 */
        /* <DEDUP_REMOVED lines=12> */
.L_x_14:
[----:B------:R-:W-:Y:S05]  /*1210*/  BRA.U !UP1, `(.L_x_10) ;  /* 0x0000000109287547 */ /* 0x000fea000b800000 */
[----:B0-----:R-:W0:Y:S01]  /*1220*/  LDC.64 R4, c[0x0][0x398] ;  /* 0x0000e600ff047b82 */ /* 0x001e220000000a00 */
[----:B------:R-:W-:Y:S01]  /*1230*/  IMAD R6, R25, UR4, R0 ;  /* 0x0000000419067c24 */ /* 0x000fe2000f8e0200 */
[----:B------:R-:W-:-:S12]  /*1240*/  UIADD3 UR5, UPT, UPT, -UR5, URZ, URZ ;  /* 0x000000ff05057290 */ /* 0x000fd8000fffe1ff */
.L_x_15:
[----:B0-----:R-:W-:-:S06]  /*1250*/  IMAD.WIDE R2, R6, 0x8, R4 ;  /* 0x0000000806027825 */ /* 0x001fcc00078e0204 */
[----:B------:R-:W2:Y:S01]  /*1260*/  LDG.E.64 R2, desc[UR8][R2.64] ;  /* 0x0000000802027981 */ /* 0x000ea2000c1e1b00 */
[----:B------:R-:W-:Y:S01]  /*1270*/  UIADD3 UR5, UPT, UPT, UR5, 0x1, URZ ;  /* 0x0000000105057890 */ /* 0x000fe2000fffe0ff */
[----:B------:R-:W-:-:S03]  /*1280*/  IADD3 R6, PT, PT, R6, R25, RZ ;  /* 0x0000001906067210 */ /* 0x000fc60007ffe0ff */
[----:B------:R-:W-:Y:S01]  /*1290*/  UISETP.NE.AND UP0, UPT, UR5, URZ, UPT ;  /* 0x000000ff0500728c */ /* 0x000fe2000bf05270 */
[----:B--2---:R-:W-:-:S08]  /*12a0*/  DADD R10, R2, R10 ;  /* 0x00000000020a7229 */ /* 0x004fd0000000000a */
[----:B------:R-:W-:Y:S05]  /*12b0*/  BRA.U UP0, `(.L_x_15) ;  /* 0xfffffffd00e47547 */ /* 0x000fea000b83ffff */
.L_x_10:
[----:B0-----:R-:W0:Y:S01]  /*12c0*/  I2F.F64 R4, UR6 ;  /* 0x0000000600047d12 */ /* 0x001e220008201c00 */
[----:B------:R-:W-:Y:S01]  /*12d0*/  IMAD.MOV.U32 R2, RZ, RZ, 0x1 ;  /* 0x00000001ff027424 */ /* 0x000fe200078e00ff */
[----:B------:R-:W-:Y:S01]  /*12e0*/  FSETP.GEU.AND P1, PT, |R11|, 6.5827683646048100446e-37, PT ;  /* 0x036000000b00780b */ /* 0x000fe20003f2e200 */
[----:B------:R-:W-:Y:S05]  /*12f0*/  BSSY.RECONVERGENT B0, `(.L_x_16) ;  /* 0x0000010000007945 */ /* 0x000fea0003800200 */
        /* <DEDUP_REMOVED lines=15> */
.L_x_17:
[----:B------:R-:W-:Y:S05]  /*13f0*/  BSYNC.RECONVERGENT B0 ;  /* 0x0000000000007941 */ /* 0x000fea0003800200 */
.L_x_16:
[----:B------:R-:W0:Y:S01]  /*1400*/  LDC.64 R4, c[0x0][0x388] ;  /* 0x0000e200ff047b82 */ /* 0x000e220000000a00 */
[----:B------:R-:W1:Y:S01]  /*1410*/  LDCU.64 UR4, c[0x0][0x3a0] ;  /* 0x00007400ff0477ac */ /* 0x000e620008000a00 */
[----:B0-----:R-:W-:-:S05]  /*1420*/  IMAD.WIDE R4, R0, 0x8, R4 ;  /* 0x0000000800047825 */ /* 0x001fca00078e0204 */
[----:B------:R-:W1:Y:S02]  /*1430*/  LDG.E.64 R6, desc[UR8][R4.64] ;  /* 0x0000000804067981 */ /* 0x000e64000c1e1b00 */
[----:B-1----:R-:W-:-:S07]  /*1440*/  DFMA R6, -R2, UR4, R6 ;  /* 0x0000000402067c2b */ /* 0x002fce0008000106 */
[----:B------:R-:W-:Y:S01]  /*1450*/  STG.E.64 desc[UR8][R4.64], R6 ;  /* 0x0000000604007986 */ /* 0x000fe2000c101b08 */
[----:B------:R-:W-:Y:S05]  /*1460*/  EXIT ;  /* 0x000000000000794d */ /* 0x000fea0003800000 */
        .weak           $__internal_0_$__cuda_sm20_div_rn_f64_full
        .type           $__internal_0_$__cuda_sm20_div_rn_f64_full,@function
        .size           $__internal_0_$__cuda_sm20_div_rn_f64_full,(.L_x_65 - $__internal_0_$__cuda_sm20_div_rn_f64_full)
$__internal_0_$__cuda_sm20_div_rn_f64_full:
[C---:B------:R-:W-:Y:S01]  /*1470*/  FSETP.GEU.AND P0, PT, |R5|.reuse, 1.469367938527859385e-39, PT ;  /* 0x001000000500780b */ /* 0x040fe20003f0e200 */
[----:B------:R-:W-:Y:S01]  /*1480*/  IMAD.MOV.U32 R7, RZ, RZ, R11 ;  /* 0x000000ffff077224 */ /* 0x000fe200078e000b */
[----:B------:R-:W-:Y:S01]  /*1490*/  LOP3.LUT R2, R5, 0x800fffff, RZ, 0xc0, !PT ;  /* 0x800fffff05027812 */ /* 0x000fe200078ec0ff */
[----:B------:R-:W-:Y:S01]  /*14a0*/  BSSY.RECONVERGENT B2, `(.L_x_18) ;  /* 0x0000056000027945 */ /* 0x000fe20003800200 */
[----:B------:R-:W-:Y:S02]  /*14b0*/  MOV R16, 0x1 ;  /* 0x0000000100107802 */ /* 0x000fe40000000f00 */
[----:B------:R-:W-:Y:S02]  /*14c0*/  LOP3.LUT R3, R2, 0x3ff00000, RZ, 0xfc, !PT ;  /* 0x3ff0000002037812 */ /* 0x000fe400078efcff */
[----:B------:R-:W-:Y:S02]  /*14d0*/  MOV R2, R4 ;  /* 0x0000000400027202 */ /* 0x000fe40000000f00 */
[----:B------:R-:W-:-:S02]  /*14e0*/  FSETP.GEU.AND P2, PT, |R7|, 1.469367938527859385e-39, PT ;  /* 0x001000000700780b */ /* 0x000fc40003f4e200 */
[----:B------:R-:W-:Y:S01]  /*14f0*/  LOP3.LUT R11, R7, 0x7ff00000, RZ, 0xc0, !PT ;  /* 0x7ff00000070b7812 */ /* 0x000fe200078ec0ff */
[----:B------:R-:W-:Y:S01]  /*1500*/  @!P0 DMUL R2, R4, 8.98846567431157953865e+307 ;  /* 0x7fe0000004028828 */ /* 0x000fe20000000000 */
[----:B------:R-:W-:-:S04]  /*1510*/  LOP3.LUT R14, R5, 0x7ff00000, RZ, 0xc0, !PT ;  /* 0x7ff00000050e7812 */ /* 0x000fc800078ec0ff */
[----:B------:R-:W-:Y:S01]  /*1520*/  ISETP.GE.U32.AND P1, PT, R11, R14, PT ;  /* 0x0000000e0b00720c */ /* 0x000fe20003f26070 */
[----:B------:R-:W0:Y:S04]  /*1530*/  MUFU.RCP64H R17, R3 ;  /* 0x0000000300117308 */ /* 0x000e280000001800 */
[----:B------:R-:W-:Y:S02]  /*1540*/  @!P2 LOP3.LUT R12, R5, 0x7ff00000, RZ, 0xc0, !PT ;  /* 0x7ff00000050ca812 */ /* 0x000fe400078ec0ff */
[----:B------:R-:W-:Y:S02]  /*1550*/  @!P2 MOV R18, RZ ;  /* 0x000000ff0012a202 */ /* 0x000fe40000000f00 */
[----:B------:R-:W-:Y:S02]  /*1560*/  @!P2 ISETP.GE.U32.AND P3, PT, R11, R12, PT ;  /* 0x0000000c0b00a20c */ /* 0x000fe40003f66070 */
[----:B------:R-:W-:-:S04]  /*1570*/  MOV R12, 0x1ca00000 ;  /* 0x1ca00000000c7802 */ /* 0x000fc80000000f00 */
[----:B------:R-:W-:Y:S01]  /*1580*/  @!P2 SEL R13, R12, 0x63400000, !P3 ;  /* 0x634000000c0da807 */ /* 0x000fe20005800000 */
[----:B0-----:R-:W-:-:S03]  /*1590*/  DFMA R8, R16, -R2, 1 ;  /* 0x3ff000001008742b */ /* 0x001fc60000000802 */
[----:B------:R-:W-:-:S04]  /*15a0*/  @!P2 LOP3.LUT R13, R13, 0x80000000, R7, 0xf8, !PT ;  /* 0x800000000d0da812 */ /* 0x000fc800078ef807 */
[----:B------:R-:W-:Y:S01]  /*15b0*/  @!P2 LOP3.LUT R19, R13, 0x100000, RZ, 0xfc, !PT ;  /* 0x001000000d13a812 */ /* 0x000fe200078efcff */
[----:B------:R-:W-:-:S08]  /*15c0*/  DFMA R8, R8, R8, R8 ;  /* 0x000000080808722b */ /* 0x000fd00000000008 */
[----:B------:R-:W-:Y:S01]  /*15d0*/  DFMA R16, R16, R8, R16 ;  /* 0x000000081010722b */ /* 0x000fe20000000010 */
[----:B------:R-:W-:Y:S01]  /*15e0*/  SEL R9, R12, 0x63400000, !P1 ;  /* 0x634000000c097807 */ /* 0x000fe20004800000 */
[----:B------:R-:W-:-:S03]  /*15f0*/  IMAD.MOV.U32 R8, RZ, RZ, R6 ;  /* 0x000000ffff087224 */ /* 0x000fc600078e0006 */
[----:B------:R-:W-:-:S03]  /*1600*/  LOP3.LUT R9, R9, 0x800fffff, R7, 0xf8, !PT ;  /* 0x800fffff09097812 */ /* 0x000fc600078ef807 */
[----:B------:R-:W-:-:S03]  /*1610*/  DFMA R20, R16, -R2, 1 ;  /* 0x3ff000001014742b */ /* 0x000fc60000000802 */
[----:B------:R-:W-:-:S05]  /*1620*/  @!P2 DFMA R8, R8, 2, -R18 ;  /* 0x400000000808a82b */ /* 0x000fca0000000812 */
[----:B------:R-:W-:Y:S01]  /*1630*/  DFMA R16, R16, R20, R16 ;  /* 0x000000141010722b */ /* 0x000fe20000000010 */
[----:B------:R-:W-:Y:S01]  /*1640*/  MOV R21, R11 ;  /* 0x0000000b00157202 */ /* 0x000fe20000000f00 */
[----:B------:R-:W-:Y:S01]  /*1650*/  IMAD.MOV.U32 R20, RZ, RZ, R14 ;  /* 0x000000ffff147224 */ /* 0x000fe200078e000e */
[----:B------:R-:W-:Y:S02]  /*1660*/  @!P0 LOP3.LUT R20, R3, 0x7ff00000, RZ, 0xc0, !PT ;  /* 0x7ff0000003148812 */ /* 0x000fe400078ec0ff */
[----:B------:R-:W-:Y:S02]  /*1670*/  @!P2 LOP3.LUT R21, R9, 0x7ff00000, RZ, 0xc0, !PT ;  /* 0x7ff000000915a812 */ /* 0x000fe400078ec0ff */
[----:B------:R-:W-:Y:S01]  /*1680*/  IADD3 R22, PT, PT, R20, -0x1, RZ ;  /* 0xffffffff14167810 */ /* 0x000fe20007ffe0ff */
[----:B------:R-:W-:Y:S01]  /*1690*/  DMUL R18, R16, R8 ;  /* 0x0000000810127228 */ /* 0x000fe20000000000 */
[----:B------:R-:W-:-:S04]  /*16a0*/  IADD3 R13, PT, PT, R21, -0x1, RZ ;  /* 0xffffffff150d7810 */ /* 0x000fc80007ffe0ff */
[----:B------:R-:W-:-:S03]  /*16b0*/  ISETP.GT.U32.AND P0, PT, R13, 0x7feffffe, PT ;  /* 0x7feffffe0d00780c */ /* 0x000fc60003f04070 */
[----:B------:R-:W-:Y:S01]  /*16c0*/  DFMA R14, R18, -R2, R8 ;  /* 0x80000002120e722b */ /* 0x000fe20000000008 */
[----:B------:R-:W-:-:S07]  /*16d0*/  ISETP.GT.U32.OR P0, PT, R22, 0x7feffffe, P0 ;  /* 0x7feffffe1600780c */ /* 0x000fce0000704470 */
[----:B------:R-:W-:-:S06]  /*16e0*/  DFMA R14, R16, R14, R18 ;  /* 0x0000000e100e722b */ /* 0x000fcc0000000012 */
[----:B------:R-:W-:Y:S05]  /*16f0*/  @P0 BRA `(.L_x_19) ;  /* 0x00000000006c0947 */ /* 0x000fea0003800000 */
[----:B------:R-:W-:-:S04]  /*1700*/  LOP3.LUT R16, R5, 0x7ff00000, RZ, 0xc0, !PT ;  /* 0x7ff0000005107812 */ /* 0x000fc800078ec0ff */
[CC--:B------:R-:W-:Y:S02]  /*1710*/  VIADDMNMX R6, R11.reuse, -R16.reuse, 0xb9600000, !PT ;  /* 0xb96000000b067446 */ /* 0x0c0fe40007800910 */
[----:B------:R-:W-:Y:S02]  /*1720*/  ISETP.GE.U32.AND P0, PT, R11, R16, PT ;  /* 0x000000100b00720c */ /* 0x000fe40003f06070 */
[----:B------:R-:W-:Y:S02]  /*1730*/  VIMNMX R6, PT, PT, R6, 0x46a00000, PT ;  /* 0x46a0000006067848 */ /* 0x000fe40003fe0100 */
[----:B------:R-:W-:-:S05]  /*1740*/  SEL R11, R12, 0x63400000, !P0 ;  /* 0x634000000c0b7807 */ /* 0x000fca0004000000 */
[----:B------:R-:W-:Y:S01]  /*1750*/  IMAD.IADD R11, R6, 0x1, -R11 ;  /* 0x00000001060b7824 */ /* 0x000fe200078e0a0b */
[----:B------:R-:W-:-:S04]  /*1760*/  MOV R6, RZ ;  /* 0x000000ff00067202 */ /* 0x000fc80000000f00 */
[----:B------:R-:W-:-:S06]  /*1770*/  IADD3 R7, PT, PT, R11, 0x7fe00000, RZ ;  /* 0x7fe000000b077810 */ /* 0x000fcc0007ffe0ff */
[----:B------:R-:W-:-:S10]  /*1780*/  DMUL R12, R14, R6 ;  /* 0x000000060e0c7228 */ /* 0x000fd40000000000 */
[----:B------:R-:W-:-:S13]  /*1790*/  FSETP.GTU.AND P0, PT, |R13|, 1.469367938527859385e-39, PT ;  /* 0x001000000d00780b */ /* 0x000fda0003f0c200 */
[----:B------:R-:W-:Y:S05]  /*17a0*/  @P0 BRA `(.L_x_20) ;  /* 0x0000000000940947 */ /* 0x000fea0003800000 */
[----:B------:R-:W-:Y:S01]  /*17b0*/  DFMA R2, R14, -R2, R8 ;  /* 0x800000020e02722b */ /* 0x000fe20000000008 */
[----:B------:R-:W-:-:S09]  /*17c0*/  MOV R6, RZ ;  /* 0x000000ff00067202 */ /* 0x000fd20000000f00 */
[C---:B------:R-:W-:Y:S02]  /*17d0*/  FSETP.NEU.AND P0, PT, R3.reuse, RZ, PT ;  /* 0x000000ff0300720b */ /* 0x040fe40003f0d000 */
[----:B------:R-:W-:-:S04]  /*17e0*/  LOP3.LUT R5, R3, 0x80000000, R5, 0x48, !PT ;  /* 0x8000000003057812 */ /* 0x000fc800078e4805 */
[----:B------:R-:W-:-:S07]  /*17f0*/  LOP3.LUT R7, R5, R7, RZ, 0xfc, !PT ;  /* 0x0000000705077212 */ /* 0x000fce00078efcff */
[----:B------:R-:W-:Y:S05]  /*1800*/  @!P0 BRA `(.L_x_20) ;  /* 0x00000000007c8947 */ /* 0x000fea0003800000 */
[----:B------:R-:W-:Y:S01]  /*1810*/  IMAD.MOV R3, RZ, RZ, -R11 ;  /* 0x000000ffff037224 */ /* 0x000fe200078e0a0b */
[----:B------:R-:W-:Y:S01]  /*1820*/  MOV R2, RZ ;  /* 0x000000ff00027202 */ /* 0x000fe20000000f00 */
[----:B------:R-:W-:-:S05]  /*1830*/  DMUL.RP R6, R14, R6 ;  /* 0x000000060e067228 */ /* 0x000fca0000008000 */
[----:B------:R-:W-:-:S05]  /*1840*/  DFMA R2, R12, -R2, R14 ;  /* 0x800000020c02722b */ /* 0x000fca000000000e */
[----:B------:R-:W-:Y:S02]  /*1850*/  LOP3.LUT R5, R7, R5, RZ, 0x3c, !PT ;  /* 0x0000000507057212 */ /* 0x000fe400078e3cff */
[----:B------:R-:W-:-:S04]  /*1860*/  IADD3 R2, PT, PT, -R11, -0x43300000, RZ ;  /* 0xbcd000000b027810 */ /* 0x000fc80007ffe1ff */
[----:B------:R-:W-:-:S04]  /*1870*/  FSETP.NEU.AND P0, PT, |R3|, R2, PT ;  /* 0x000000020300720b */ /* 0x000fc80003f0d200 */
[----:B------:R-:W-:Y:S02]  /*1880*/  FSEL R12, R6, R12, !P0 ;  /* 0x0000000c060c7208 */ /* 0x000fe40004000000 */
[----:B------:R-:W-:Y:S01]  /*1890*/  FSEL R13, R5, R13, !P0 ;  /* 0x0000000d050d7208 */ /* 0x000fe20004000000 */
[----:B------:R-:W-:Y:S06]  /*18a0*/  BRA `(.L_x_20) ;  /* 0x0000000000547947 */ /* 0x000fec0003800000 */
.L_x_19:
[----:B------:R-:W-:-:S14]  /*18b0*/  DSETP.NAN.AND P0, PT, R6, R6, PT ;  /* 0x000000060600722a */ /* 0x000fdc0003f08000 */
[----:B------:R-:W-:Y:S05]  /*18c0*/  @P0 BRA `(.L_x_21) ;  /* 0x0000000000440947 */ /* 0x000fea0003800000 */
[----:B------:R-:W-:-:S14]  /*18d0*/  DSETP.NAN.AND P0, PT, R4, R4, PT ;  /* 0x000000040400722a */ /* 0x000fdc0003f08000 */
[----:B------:R-:W-:Y:S05]  /*18e0*/  @P0 BRA `(.L_x_22) ;  /* 0x0000000000300947 */ /* 0x000fea0003800000 */
[----:B------:R-:W-:Y:S02]  /*18f0*/  ISETP.NE.AND P0, PT, R21, R20, PT ;  /* 0x000000141500720c */ /* 0x000fe40003f05270 */
[----:B------:R-:W-:Y:S02]  /*1900*/  MOV R12, 0x0 ;  /* 0x00000000000c7802 */ /* 0x000fe40000000f00 */
[----:B------:R-:W-:-:S09]  /*1910*/  MOV R13, 0xfff80000 ;  /* 0xfff80000000d7802 */ /* 0x000fd20000000f00 */
[----:B------:R-:W-:Y:S05]  /*1920*/  @!P0 BRA `(.L_x_20) ;  /* 0x0000000000348947 */ /* 0x000fea0003800000 */
[----:B------:R-:W-:Y:S02]  /*1930*/  ISETP.NE.AND P0, PT, R21, 0x7ff00000, PT ;  /* 0x7ff000001500780c */ /* 0x000fe40003f05270 */
[----:B------:R-:W-:Y:S02]  /*1940*/  LOP3.LUT R13, R7, 0x80000000, R5, 0x48, !PT ;  /* 0x80000000070d7812 */ /* 0x000fe400078e4805 */
[----:B------:R-:W-:-:S13]  /*1950*/  ISETP.EQ.OR P0, PT, R20, RZ, !P0 ;  /* 0x000000ff1400720c */ /* 0x000fda0004702670 */
[----:B------:R-:W-:Y:S01]  /*1960*/  @P0 LOP3.LUT R2, R13, 0x7ff00000, RZ, 0xfc, !PT ;  /* 0x7ff000000d020812 */ /* 0x000fe200078efcff */
[----:B------:R-:W-:Y:S01]  /*1970*/  @!P0 IMAD.MOV.U32 R12, RZ, RZ, RZ ;  /* 0x000000ffff0c8224 */ /* 0x000fe200078e00ff */
[----:B------:R-:W-:Y:S02]  /*1980*/  @P0 MOV R12, RZ ;  /* 0x000000ff000c0202 */ /* 0x000fe40000000f00 */
[----:B------:R-:W-:Y:S01]  /*1990*/  @P0 MOV R13, R2 ;  /* 0x00000002000d0202 */ /* 0x000fe20000000f00 */
[----:B------:R-:W-:Y:S06]  /*19a0*/  BRA `(.L_x_20) ;  /* 0x0000000000147947 */ /* 0x000fec0003800000 */
.L_x_22:
[----:B------:R-:W-:Y:S02]  /*19b0*/  LOP3.LUT R13, R5, 0x80000, RZ, 0xfc, !PT ;  /* 0x00080000050d7812 */ /* 0x000fe400078efcff */
[----:B------:R-:W-:Y:S01]  /*19c0*/  MOV R12, R4 ;  /* 0x00000004000c7202 */ /* 0x000fe20000000f00 */
[----:B------:R-:W-:Y:S06]  /*19d0*/  BRA `(.L_x_20) ;  /* 0x0000000000087947 */ /* 0x000fec0003800000 */
.L_x_21:
[----:B------:R-:W-:Y:S01]  /*19e0*/  LOP3.LUT R13, R7, 0x80000, RZ, 0xfc, !PT ;  /* 0x00080000070d7812 */ /* 0x000fe200078efcff */
[----:B------:R-:W-:-:S07]  /*19f0*/  IMAD.MOV.U32 R12, RZ, RZ, R6 ;  /* 0x000000ffff0c7224 */ /* 0x000fce00078e0006 */
.L_x_20:
[----:B------:R-:W-:Y:S05]  /*1a00*/  BSYNC.RECONVERGENT B2 ;  /* 0x0000000000027941 */ /* 0x000fea0003800200 */
.L_x_18:
[----:B------:R-:W-:Y:S01]  /*1a10*/  HFMA2 R11, -RZ, RZ, 0, 0 ;  /* 0x00000000ff0b7431 */ /* 0x000fe200000001ff */
[----:B------:R-:W-:Y:S02]  /*1a20*/  MOV R2, R12 ;  /* 0x0000000c00027202 */ /* 0x000fe40000000f00 */
[----:B------:R-:W-:Y:S01]  /*1a30*/  MOV R3, R13 ;  /* 0x0000000d00037202 */ /* 0x000fe20000000f00 */
[----:B------:R-:W-:Y:S06]  /*1a40*/  RET.REL.NODEC R10 `(_Z18updateBiasesKernelPdS_S_S_diii) ;  /* 0xffffffe40a6c7950 */ /* 0x000fec0003c3ffff */
.L_x_23:
[----:B------:R-:W-:-:S00]  /*1a50*/  BRA `(.L_x_23) ;  /* 0xfffffffc00fc7947 */ /* 0x000fc0000383ffff */
[----:B------:R-:W-:-:S00]  /*1a60*/  NOP ;  /* 0x0000000000007918 */ /* 0x000fc00000000000 */
        /* <DEDUP_REMOVED lines=9> */
.L_x_65:


//--------------------- .text._Z21updateWeightsW1KernelPdS_S_diii --------------------------
	.section	.text._Z21updateWeightsW1KernelPdS_S_diii,"ax",@progbits
	.align	128
        .global         _Z21updateWeightsW1KernelPdS_S_diii
        .type           _Z21updateWeightsW1KernelPdS_S_diii,@function
        .size           _Z21updateWeightsW1KernelPdS_S_diii,(.L_x_66 - _Z21updateWeightsW1KernelPdS_S_diii)
        .other          _Z21updateWeightsW1KernelPdS_S_diii,@"STO_CUDA_ENTRY STV_DEFAULT"
_Z21updateWeightsW1KernelPdS_S_diii:
.text._Z21updateWeightsW1KernelPdS_S_diii:
[----:B------:R-:W-:Y:S01]  /*0000*/  LDC R1, c[0x0][0x37c] ;  /* 0x0000df00ff017b82 */ /* 0x000fe20000000800 */
[----:B------:R-:W0:Y:S07]  /*0010*/  S2R R2, SR_TID.Y ;  /* 0x0000000000027919 */ /* 0x000e2e0000002200 */
[----:B------:R-:W1:Y:S01]  /*0020*/  LDC R0, c[0x0][0x360] ;  /* 0x0000d800ff007b82 */ /* 0x000e620000000800 */
[----:B------:R-:W1:Y:S07]  /*0030*/  S2R R5, SR_TID.X ;  /* 0x0000000000057919 */ /* 0x000e6e0000002100 */
[----:B------:R-:W0:Y:S08]  /*0040*/  S2UR UR5, SR_CTAID.Y ;  /* 0x00000000000579c3 */ /* 0x000e300000002600 */
[----:B------:R-:W0:Y:S08]  /*0050*/  LDC R3, c[0x0][0x364] ;  /* 0x0000d900ff037b82 */ /* 0x000e300000000800 */
[----:B------:R-:W1:Y:S08]  /*0060*/  S2UR UR4, SR_CTAID.X ;  /* 0x00000000000479c3 */ /* 0x000e700000002500 */
[----:B------:R-:W2:Y:S01]  /*0070*/  LDC.64 R8, c[0x0][0x3a0] ;  /* 0x0000e800ff087b82 */ /* 0x000ea20000000a00 */
[----:B0-----:R-:W-:-:S02]  /*0080*/  IMAD R3, R3, UR5, R2 ;  /* 0x0000000503037c24 */ /* 0x001fc4000f8e0202 */
[----:B-1----:R-:W-:-:S03]  /*0090*/  IMAD R0, R0, UR4, R5 ;  /* 0x0000000400007c24 */ /* 0x002fc6000f8e0205 */
[----:B--2---:R-:W-:-:S04]  /*00a0*/  ISETP.GE.AND P0, PT, R3, R8, PT ;  /* 0x000000080300720c */ /* 0x004fc80003f06270 */
[----:B------:R-:W-:-:S13]  /*00b0*/  ISETP.GE.OR P0, PT, R0, R9, P0 ;  /* 0x000000090000720c */ /* 0x000fda0000706670 */
[----:B------:R-:W-:Y:S05]  /*00c0*/  @P0 EXIT ;  /* 0x000000000000094d */ /* 0x000fea0003800000 */
[----:B------:R-:W0:Y:S01]  /*00d0*/  LDC R2, c[0x0][0x3a8] ;  /* 0x0000ea00ff027b82 */ /* 0x000e220000000800 */
[----:B------:R-:W1:Y:S01]  /*00e0*/  LDCU.64 UR4, c[0x0][0x358] ;  /* 0x00006b00ff0477ac */ /* 0x000e620008000a00 */
[----:B------:R-:W-:Y:S02]  /*00f0*/  CS2R R18, SRZ ;  /* 0x0000000000127805 */ /* 0x000fe4000001ff00 */
[----:B0-----:R-:W-:-:S13]  /*0100*/  ISETP.GE.AND P0, PT, R2, 0x1, PT ;  /* 0x000000010200780c */ /* 0x001fda0003f06270 */
[----:B-1----:R-:W-:Y:S05]  /*0110*/  @!P0 BRA `(.L_x_24) ;  /* 0x0000000400d08947 */ /* 0x002fea0003800000 */
[C---:B------:R-:W-:Y:S01]  /*0120*/  ISETP.GE.U32.AND P0, PT, R2.reuse, 0x8, PT ;  /* 0x000000080200780c */ /* 0x040fe20003f06070 */
[----:B------:R-:W-:Y:S01]  /*0130*/  IMAD.MOV.U32 R6, RZ, RZ, RZ ;  /* 0x000000ffff067224 */ /* 0x000fe200078e00ff */
[----:B------:R-:W-:Y:S02]  /*0140*/  LOP3.LUT R5, R2, 0x7, RZ, 0xc0, !PT ;  /* 0x0000000702057812 */ /* 0x000fe400078ec0ff */
[----:B------:R-:W-:Y:S02]  /*0150*/  CS2R R18, SRZ ;  /* 0x0000000000127805 */ /* 0x000fe4000001ff00 */
[----:B------:R-:W-:-:S07]  /*0160*/  ISETP.NE.AND P1, PT, R5, RZ, PT ;  /* 0x000000ff0500720c */ /* 0x000fce0003f25270 */
[----:B------:R-:W-:Y:S06]  /*0170*/  @!P0 BRA `(.L_x_25) ;  /* 0x0000000000d08947 */ /* 0x000fec0003800000 */
[----:B------:R-:W-:Y:S01]  /*0180*/  LOP3.LUT R6, R2, 0x7ffffff8, RZ, 0xc0, !PT ;  /* 0x7ffffff802067812 */ /* 0x000fe200078ec0ff */
[----:B------:R-:W-:Y:S01]  /*0190*/  IMAD.MOV.U32 R4, RZ, RZ, R0 ;  /* 0x000000ffff047224 */ /* 0x000fe200078e0000 */
[----:B------:R-:W-:Y:S01]  /*01a0*/  CS2R R18, SRZ ;  /* 0x0000000000127805 */ /* 0x000fe2000001ff00 */
[----:B------:R-:W-:Y:S01]  /*01b0*/  IMAD.MOV.U32 R7, RZ, RZ, R3 ;  /* 0x000000ffff077224 */ /* 0x000fe200078e0003 */
[----:B------:R-:W-:-:S07]  /*01c0*/  IADD3 R24, PT, PT, -R6, RZ, RZ ;  /* 0x000000ff06187210 */ /* 0x000fce0007ffe1ff */
.L_x_26:
[----:B------:R-:W0:Y:S08]  /*01d0*/  LDC.64 R22, c[0x0][0x388] ;  /* 0x0000e200ff167b82 */ /* 0x000e300000000a00 */
[----:B------:R-:W1:Y:S01]  /*01e0*/  LDC.64 R20, c[0x0][0x390] ;  /* 0x0000e400ff147b82 */ /* 0x000e620000000a00 */
[----:B0-----:R-:W-:-:S05]  /*01f0*/  IMAD.WIDE R22, R4, 0x8, R22 ;  /* 0x0000000804167825 */ /* 0x001fca00078e0216 */
[----:B------:R-:W2:Y:S01]  /*0200*/  LDG.E.64 R10, desc[UR4][R22.64] ;  /* 0x00000004160a7981 */ /* 0x000ea2000c1e1b00 */
[----:B-1----:R-:W-:-:S05]  /*0210*/  IMAD.WIDE R20, R7, 0x8, R20 ;  /* 0x0000000807147825 */ /* 0x002fca00078e0214 */
[----:B------:R-:W2:Y:S01]  /*0220*/  LDG.E.64 R16, desc[UR4][R20.64] ;  /* 0x0000000414107981 */ /* 0x000ea2000c1e1b00 */
[----:B------:R-:W-:-:S04]  /*0230*/  IMAD.WIDE R28, R9, 0x8, R22 ;  /* 0x00000008091c7825 */ /* 0x000fc800078e0216 */
[----:B------:R-:W-:Y:S01]  /*0240*/  IMAD.WIDE R26, R8, 0x8, R20 ;  /* 0x00000008081a7825 */ /* 0x000fe200078e0214 */
[----:B------:R0:W3:Y:S04]  /*0250*/  LDG.E.64 R14, desc[UR4][R28.64] ;  /* 0x000000041c0e7981 */ /* 0x0000e8000c1e1b00 */
[----:B------:R1:W3:Y:S01]  /*0260*/  LDG.E.64 R12, desc[UR4][R26.64] ;  /* 0x000000041a0c7981 */ /* 0x0002e2000c1e1b00 */
[----:B0-----:R-:W-:-:S04]  /*0270*/  IMAD.WIDE R28, R9, 0x8, R28 ;  /* 0x00000008091c7825 */ /* 0x001fc800078e021c */
[----:B-1----:R-:W-:Y:S01]  /*0280*/  IMAD.WIDE R26, R8, 0x8, R26 ;  /* 0x00000008081a7825 */ /* 0x002fe200078e021a */
[----:B--2---:R-:W-:Y:S01]  /*0290*/  DFMA R16, R10, R16, R18 ;  /* 0x000000100a10722b */ /* 0x004fe20000000012 */
[----:B------:R-:W2:Y:S04]  /*02a0*/  LDG.E.64 R10, desc[UR4][R28.64] ;  /* 0x000000041c0a7981 */ /* 0x000ea8000c1e1b00 */
[----:B------:R-:W2:Y:S01]  /*02b0*/  LDG.E.64 R18, desc[UR4][R26.64] ;  /* 0x000000041a127981 */ /* 0x000ea2000c1e1b00 */
[----:B------:R-:W-:-:S04]  /*02c0*/  IMAD.WIDE R22, R9, 0x8, R28 ;  /* 0x0000000809167825 */ /* 0x000fc800078e021c */
[----:B------:R-:W-:Y:S01]  /*02d0*/  IMAD.WIDE R20, R8, 0x8, R26 ;  /* 0x0000000808147825 */ /* 0x000fe200078e021a */
[----:B---3--:R-:W-:Y:S01]  /*02e0*/  DFMA R12, R14, R12, R16 ;  /* 0x0000000c0e0c722b */ /* 0x008fe20000000010 */
        /* <DEDUP_REMOVED lines=13> */
[----:B-1----:R-:W-:-:S04]  /*03c0*/  IMAD.WIDE R26, R8, 0x8, R26 ;  /* 0x00000008081a7825 */ /* 0x002fc800078e021a */
[----:B------:R-:W-:-:S04]  /*03d0*/  IMAD.WIDE R22, R9, 0x8, R28 ;  /* 0x0000000809167825 */ /* 0x000fc800078e021c */
[----:B------:R-:W-:Y:S02]  /*03e0*/  IMAD.WIDE R20, R8, 0x8, R26 ;  /* 0x0000000808147825 */ /* 0x000fe400078e021a */
[----:B------:R-:W4:Y:S04]  /*03f0*/  LDG.E.64 R22, desc[UR4][R22.64] ;  /* 0x0000000416167981 */ /* 0x000f28000c1e1b00 */
[----:B------:R-:W4:Y:S01]  /*0400*/  LDG.E.64 R20, desc[UR4][R20.64] ;  /* 0x0000000414147981 */ /* 0x000f22000c1e1b00 */
[----:B--2---:R-:W-:-:S03]  /*0410*/  DFMA R10, R12, R10, R14 ;  /* 0x0000000a0c0a722b */ /* 0x004fc6000000000e */
[----:B------:R-:W2:Y:S04]  /*0420*/  LDG.E.64 R12, desc[UR4][R28.64] ;  /* 0x000000041c0c7981 */ /* 0x000ea8000c1e1b00 */
[----:B------:R-:W2:Y:S01]  /*0430*/  LDG.E.64 R14, desc[UR4][R26.64] ;  /* 0x000000041a0e7981 */ /* 0x000ea2000c1e1b00 */
[----:B------:R-:W-:Y:S01]  /*0440*/  VIADD R24, R24, 0x8 ;  /* 0x0000000818187836 */ /* 0x000fe20000000000 */
[----:B---3--:R-:W-:-:S04]  /*0450*/  DFMA R10, R16, R18, R10 ;  /* 0x00000012100a722b */ /* 0x008fc8000000000a */
[----:B------:R-:W-:Y:S01]  /*0460*/  ISETP.NE.AND P0, PT, R24, RZ, PT ;  /* 0x000000ff1800720c */ /* 0x000fe20003f05270 */
[----:B------:R-:W-:Y:S02]  /*0470*/  IMAD R4, R9, 0x8, R4 ;  /* 0x0000000809047824 */ /* 0x000fe400078e0204 */
[----:B------:R-:W-:Y:S01]  /*0480*/  IMAD R7, R8, 0x8, R7 ;  /* 0x0000000808077824 */ /* 0x000fe200078e0207 */
[----:B--2---:R-:W-:-:S08]  /*0490*/  DFMA R10, R12, R14, R10 ;  /* 0x0000000e0c0a722b */ /* 0x004fd0000000000a */
[----:B----4-:R-:W-:Y:S01]  /*04a0*/  DFMA R18, R22, R20, R10 ;  /* 0x000000141612722b */ /* 0x010fe2000000000a */
[----:B------:R-:W-:Y:S10]  /*04b0*/  @P0 BRA `(.L_x_26) ;  /* 0xfffffffc00440947 */ /* 0x000ff4000383ffff */
.L_x_25:
[----:B------:R-:W-:Y:S05]  /*04c0*/  @!P1 BRA `(.L_x_24) ;  /* 0x0000000000e49947 */ /* 0x000fea0003800000 */
[----:B------:R-:W-:Y:S02]  /*04d0*/  ISETP.GE.U32.AND P0, PT, R5, 0x4, PT ;  /* 0x000000040500780c */ /* 0x000fe40003f06070 */
[----:B------:R-:W-:-:S04]  /*04e0*/  LOP3.LUT R7, R2, 0x3, RZ, 0xc0, !PT ;  /* 0x0000000302077812 */ /* 0x000fc800078ec0ff */
[----:B------:R-:W-:-:S07]  /*04f0*/  ISETP.NE.AND P1, PT, R7, RZ, PT ;  /* 0x000000ff0700720c */ /* 0x000fce0003f25270 */
[----:B------:R-:W-:Y:S06]  /*0500*/  @!P0 BRA `(.L_x_27) ;  /* 0x0000000000648947 */ /* 0x000fec0003800000 */
[----:B------:R-:W0:Y:S01]  /*0510*/  LDC.64 R24, c[0x0][0x388] ;  /* 0x0000e200ff187b82 */ /* 0x000e220000000a00 */
[C---:B------:R-:W-:Y:S02]  /*0520*/  IMAD R11, R6.reuse, R9, R0 ;  /* 0x00000009060b7224 */ /* 0x040fe400078e0200 */
[----:B------:R-:W-:-:S05]  /*0530*/  IMAD R13, R6, R8, R3 ;  /* 0x00000008060d7224 */ /* 0x000fca00078e0203 */
        /* <DEDUP_REMOVED lines=11> */
[----:B------:R-:W4:Y:S04]  /*05f0*/  LDG.E.64 R10, desc[UR4][R28.64] ;  /* 0x000000041c0a7981 */ /* 0x000f28000c1e1b00 */
[----:B------:R-:W4:Y:S01]  /*0600*/  LDG.E.64 R12, desc[UR4][R26.64] ;  /* 0x000000041a0c7981 */ /* 0x000f22000c1e1b00 */
[----:B------:R-:W-:-:S04]  /*0610*/  IMAD.WIDE R4, R9, 0x8, R28 ;  /* 0x0000000809047825 */ /* 0x000fc800078e021c */
[----:B------:R-:W-:Y:S02]  /*0620*/  IMAD.WIDE R24, R8, 0x8, R26 ;  /* 0x0000000808187825 */ /* 0x000fe400078e021a */
[----:B------:R-:W5:Y:S04]  /*0630*/  LDG.E.64 R4, desc[UR4][R4.64] ;  /* 0x0000000404047981 */ /* 0x000f68000c1e1b00 */
[----:B------:R-:W5:Y:S01]  /*0640*/  LDG.E.64 R24, desc[UR4][R24.64] ;  /* 0x0000000418187981 */ /* 0x000f62000c1e1b00 */
[----:B------:R-:W-:Y:S01]  /*0650*/  IADD3 R6, PT, PT, R6, 0x4, RZ ;  /* 0x0000000406067810 */ /* 0x000fe20007ffe0ff */
[----:B--2---:R-:W-:-:S08]  /*0660*/  DFMA R20, R20, R22, R18 ;  /* 0x000000161414722b */ /* 0x004fd00000000012 */
[----:B---3--:R-:W-:-:S08]  /*0670*/  DFMA R14, R14, R16, R20 ;  /* 0x000000100e0e722b */ /* 0x008fd00000000014 */
[----:B----4-:R-:W-:-:S08]  /*0680*/  DFMA R10, R10, R12, R14 ;  /* 0x0000000c0a0a722b */ /* 0x010fd0000000000e */
[----:B-----5:R-:W-:-:S11]  /*0690*/  DFMA R18, R4, R24, R10 ;  /* 0x000000180412722b */ /* 0x020fd6000000000a */
.L_x_27:
[----:B------:R-:W-:Y:S05]  /*06a0*/  @!P1 BRA `(.L_x_24) ;  /* 0x00000000006c9947 */ /* 0x000fea0003800000 */
[----:B------:R-:W-:Y:S02]  /*06b0*/  ISETP.NE.AND P0, PT, R7, 0x1, PT ;  /* 0x000000010700780c */ /* 0x000fe40003f05270 */
[----:B------:R-:W-:-:S04]  /*06c0*/  LOP3.LUT R7, R2, 0x1, RZ, 0xc0, !PT ;  /* 0x0000000102077812 */ /* 0x000fc800078ec0ff */
[----:B------:R-:W-:-:S07]  /*06d0*/  ISETP.NE.U32.AND P1, PT, R7, 0x1, PT ;  /* 0x000000010700780c */ /* 0x000fce0003f25070 */
[----:B------:R-:W0:Y:S01]  /*06e0*/  @P0 LDC.64 R4, c[0x0][0x388] ;  /* 0x0000e200ff040b82 */ /* 0x000e220000000a00 */
[C---:B------:R-:W-:Y:S02]  /*06f0*/  @P0 IMAD R23, R6.reuse, R9, R0 ;  /* 0x0000000906170224 */ /* 0x040fe400078e0200 */
[C---:B------:R-:W-:Y:S02]  /*0700*/  @P0 IMAD R25, R6.reuse, R8, R3 ;  /* 0x0000000806190224 */ /* 0x040fe400078e0203 */
[----:B------:R-:W-:-:S03]  /*0710*/  @P0 VIADD R6, R6, 0x2 ;  /* 0x0000000206060836 */ /* 0x000fc60000000000 */
[----:B------:R-:W1:Y:S08]  /*0720*/  @P0 LDC.64 R10, c[0x0][0x390] ;  /* 0x0000e400ff0a0b82 */ /* 0x000e700000000a00 */
[----:B------:R-:W2:Y:S08]  /*0730*/  @!P1 LDC.64 R14, c[0x0][0x388] ;  /* 0x0000e200ff0e9b82 */ /* 0x000eb00000000a00 */
[----:B------:R-:W3:Y:S01]  /*0740*/  @!P1 LDC.64 R12, c[0x0][0x390] ;  /* 0x0000e400ff0c9b82 */ /* 0x000ee20000000a00 */
[----:B0-----:R-:W-:-:S04]  /*0750*/  @P0 IMAD.WIDE R22, R23, 0x8, R4 ;  /* 0x0000000817160825 */ /* 0x001fc800078e0204 */
[----:B-1----:R-:W-:Y:S02]  /*0760*/  @P0 IMAD.WIDE R24, R25, 0x8, R10 ;  /* 0x0000000819180825 */ /* 0x002fe400078e020a */
[----:B------:R-:W4:Y:S04]  /*0770*/  @P0 LDG.E.64 R10, desc[UR4][R22.64] ;  /* 0x00000004160a0981 */ /* 0x000f28000c1e1b00 */
[----:B------:R-:W4:Y:S01]  /*0780*/  @P0 LDG.E.64 R4, desc[UR4][R24.64] ;  /* 0x0000000418040981 */ /* 0x000f22000c1e1b00 */
[----:B------:R-:W-:-:S04]  /*0790*/  @P0 IMAD.WIDE R20, R9, 0x8, R22 ;  /* 0x0000000809140825 */ /* 0x000fc800078e0216 */
[----:B------:R-:W-:-:S04]  /*07a0*/  @P0 IMAD.WIDE R16, R8, 0x8, R24 ;  /* 0x0000000808100825 */ /* 0x000fc800078e0218 */
[C---:B------:R-:W-:Y:S02]  /*07b0*/  @!P1 IMAD R27, R6.reuse, R9, R0 ;  /* 0x00000009061b9224 */ /* 0x040fe400078e0200 */
[----:B------:R-:W-:Y:S02]  /*07c0*/  @!P1 IMAD R29, R6, R8, R3 ;  /* 0x00000008061d9224 */ /* 0x000fe400078e0203 */
[----:B------:R-:W5:Y:S01]  /*07d0*/  @P0 LDG.E.64 R6, desc[UR4][R20.64] ;  /* 0x0000000414060981 */ /* 0x000f62000c1e1b00 */
[----:B--2---:R-:W-:-:S03]  /*07e0*/  @!P1 IMAD.WIDE R14, R27, 0x8, R14 ;  /* 0x000000081b0e9825 */ /* 0x004fc600078e020e */
[----:B------:R-:W5:Y:S01]  /*07f0*/  @P0 LDG.E.64 R8, desc[UR4][R16.64] ;  /* 0x0000000410080981 */ /* 0x000f62000c1e1b00 */
[----:B---3--:R-:W-:-:S03]  /*0800*/  @!P1 IMAD.WIDE R12, R29, 0x8, R12 ;  /* 0x000000081d0c9825 */ /* 0x008fc600078e020c */
[----:B------:R-:W2:Y:S04]  /*0810*/  @!P1 LDG.E.64 R14, desc[UR4][R14.64] ;  /* 0x000000040e0e9981 */ /* 0x000ea8000c1e1b00 */
[----:B------:R-:W2:Y:S01]  /*0820*/  @!P1 LDG.E.64 R12, desc[UR4][R12.64] ;  /* 0x000000040c0c9981 */ /* 0x000ea2000c1e1b00 */
[----:B----4-:R-:W-:-:S08]  /*0830*/  @P0 DFMA R4, R10, R4, R18 ;  /* 0x000000040a04022b */ /* 0x010fd00000000012 */
[----:B-----5:R-:W-:-:S08]  /*0840*/  @P0 DFMA R18, R6, R8, R4 ;  /* 0x000000080612022b */ /* 0x020fd00000000004 */
[----:B--2---:R-:W-:-:S11]  /*0850*/  @!P1 DFMA R18, R14, R12, R18 ;  /* 0x0000000c0e12922b */ /* 0x004fd60000000012 */
.L_x_24:
[----:B------:R-:W0:Y:S01]  /*0860*/  I2F.F64 R8, R2 ;  /* 0x0000000200087312 */ /* 0x000e220000201c00 */
        /* <DEDUP_REMOVED lines=15> */
[----:B------:R-:W-:Y:S01]  /*0960*/  IMAD.MOV.U32 R6, RZ, RZ, R18 ;  /* 0x000000ffff067224 */ /* 0x000fe200078e0012 */
[----:B------:R-:W-:Y:S02]  /*0970*/  MOV R7, R19 ;  /* 0x0000001300077202 */ /* 0x000fe40000000f00 */
[----:B------:R-:W-:-:S07]  /*0980*/  MOV R2, 0x9a0 ;  /* 0x000009a000027802 */ /* 0x000fce0000000f00 */
[----:B------:R-:W-:Y:S05]  /*0990*/  CALL.REL.NOINC `($__internal_1_$__cuda_sm20_div_rn_f64_full) ;  /* 0x0000000000307944 */ /* 0x000fea0003c00000 */
[----:B------:R-:W-:Y:S02]  /*09a0*/  IMAD.MOV.U32 R4, RZ, RZ, R12 ;  /* 0x000000ffff047224 */ /* 0x000fe400078e000c */
[----:B------:R-:W-:-:S07]  /*09b0*/  IMAD.MOV.U32 R5, RZ, RZ, R13 ;  /* 0x000000ffff057224 */ /* 0x000fce00078e000d */
.L_x_29:
[----:B------:R-:W-:Y:S05]  /*09c0*/  BSYNC.RECONVERGENT B0 ;  /* 0x0000000000007941 */ /* 0x000fea0003800200 */
.L_x_28:
[----:B------:R-:W0:Y:S01]  /*09d0*/  LDC.64 R6, c[0x0][0x380] ;  /* 0x0000e000ff067b82 */ /* 0x000e220000000a00 */
[----:B------:R-:W1:Y:S02]  /*09e0*/  LDCU UR6, c[0x0][0x3a0] ;  /* 0x00007400ff0677ac */ /* 0x000e640008000800 */
[----:B-1----:R-:W-:Y:S01]  /*09f0*/  IMAD R3, R0, UR6, R3 ;  /* 0x0000000600037c24 */ /* 0x002fe2000f8e0203 */
[----:B------:R-:W1:Y:S03]  /*0a00*/  LDCU.64 UR6, c[0x0][0x398] ;  /* 0x00007300ff0677ac */ /* 0x000e660008000a00 */
[----:B0-----:R-:W-:-:S05]  /*0a10*/  IMAD.WIDE R2, R3, 0x8, R6 ;  /* 0x0000000803027825 */ /* 0x001fca00078e0206 */
[----:B------:R-:W1:Y:S02]  /*0a20*/  LDG.E.64 R6, desc[UR4][R2.64] ;  /* 0x0000000402067981 */ /* 0x000e64000c1e1b00 */
[----:B-1----:R-:W-:-:S07]  /*0a30*/  DFMA R6, -R4, UR6, R6 ;  /* 0x0000000604067c2b */ /* 0x002fce0008000106 */
[----:B------:R-:W-:Y:S01]  /*0a40*/  STG.E.64 desc[UR4][R2.64], R6 ;  /* 0x0000000602007986 */ /* 0x000fe2000c101b04 */
[----:B------:R-:W-:Y:S05]  /*0a50*/  EXIT ;  /* 0x000000000000794d */ /* 0x000fea0003800000 */
        .weak           $__internal_1_$__cuda_sm20_div_rn_f64_full
        .type           $__internal_1_$__cuda_sm20_div_rn_f64_full,@function
        .size           $__internal_1_$__cuda_sm20_div_rn_f64_full,(.L_x_66 - $__internal_1_$__cuda_sm20_div_rn_f64_full)
$__internal_1_$__cuda_sm20_div_rn_f64_full:
[C---:B------:R-:W-:Y:S01]  /*0a60*/  FSETP.GEU.AND P0, PT, |R9|.reuse, 1.469367938527859385e-39, PT ;  /* 0x001000000900780b */ /* 0x040fe20003f0e200 */
[----:B------:R-:W-:Y:S01]  /*0a70*/  IMAD.MOV.U32 R11, RZ, RZ, R9 ;  /* 0x000000ffff0b7224 */ /* 0x000fe200078e0009 */
[----:B------:R-:W-:Y:S01]  /*0a80*/  LOP3.LUT R4, R9, 0x800fffff, RZ, 0xc0, !PT ;  /* 0x800fffff09047812 */ /* 0x000fe200078ec0ff */
[----:B------:R-:W-:Y:S01]  /*0a90*/  BSSY.RECONVERGENT B1, `(.L_x_30) ;  /* 0x0000057000017945 */ /* 0x000fe20003800200 */
[----:B------:R-:W-:Y:S02]  /*0aa0*/  MOV R10, R8 ;  /* 0x00000008000a7202 */ /* 0x000fe40000000f00 */
[----:B------:R-:W-:Y:S01]  /*0ab0*/  LOP3.LUT R5, R4, 0x3ff00000, RZ, 0xfc, !PT ;  /* 0x3ff0000004057812 */ /* 0x000fe200078efcff */
[----:B------:R-:W-:Y:S01]  /*0ac0*/  IMAD.MOV.U32 R4, RZ, RZ, R8 ;  /* 0x000000ffff047224 */ /* 0x000fe200078e0008 */
[----:B------:R-:W-:Y:S01]  /*0ad0*/  FSETP.GEU.AND P2, PT, |R7|, 1.469367938527859385e-39, PT ;  /* 0x001000000700780b */ /* 0x000fe20003f4e200 */
[----:B------:R-:W-:Y:S01]  /*0ae0*/  IMAD.MOV.U32 R8, RZ, RZ, R6 ;  /* 0x000000ffff087224 */ /* 0x000fe200078e0006 */
[----:B------:R-:W-:-:S02]  /*0af0*/  MOV R16, 0x1 ;  /* 0x0000000100107802 */ /* 0x000fc40000000f00 */
[----:B------:R-:W-:Y:S01]  /*0b00*/  LOP3.LUT R12, R7, 0x7ff00000, RZ, 0xc0, !PT ;  /* 0x7ff00000070c7812 */ /* 0x000fe200078ec0ff */
[----:B------:R-:W-:-:S06]  /*0b10*/  @!P0 DMUL R4, R10, 8.98846567431157953865e+307 ;  /* 0x7fe000000a048828 */ /* 0x000fcc0000000000 */
[----:B------:R-:W0:Y:S02]  /*0b20*/  MUFU.RCP64H R17, R5 ;  /* 0x0000000500117308 */ /* 0x000e240000001800 */
[----:B------:R-:W-:-:S04]  /*0b30*/  @!P2 LOP3.LUT R13, R11, 0x7ff00000, RZ, 0xc0, !PT ;  /* 0x7ff000000b0da812 */ /* 0x000fc800078ec0ff */
[----:B------:R-:W-:Y:S01]  /*0b40*/  @!P2 ISETP.GE.U32.AND P3, PT, R12, R13, PT ;  /* 0x0000000d0c00a20c */ /* 0x000fe20003f66070 */
[----:B------:R-:W-:Y:S01]  /*0b50*/  IMAD.MOV.U32 R13, RZ, RZ, 0x1ca00000 ;  /* 0x1ca00000ff0d7424 */ /* 0x000fe200078e00ff */
[----:B0-----:R-:W-:-:S08]  /*0b60*/  DFMA R14, R16, -R4, 1 ;  /* 0x3ff00000100e742b */ /* 0x001fd00000000804 */
[----:B------:R-:W-:Y:S01]  /*0b70*/  DFMA R18, R14, R14, R14 ;  /* 0x0000000e0e12722b */ /* 0x000fe2000000000e */
[----:B------:R-:W-:-:S04]  /*0b80*/  LOP3.LUT R15, R9, 0x7ff00000, RZ, 0xc0, !PT ;  /* 0x7ff00000090f7812 */ /* 0x000fc800078ec0ff */
[----:B------:R-:W-:-:S03]  /*0b90*/  ISETP.GE.U32.AND P1, PT, R12, R15, PT ;  /* 0x0000000f0c00720c */ /* 0x000fc60003f26070 */
[----:B------:R-:W-:Y:S01]  /*0ba0*/  DFMA R16, R16, R18, R16 ;  /* 0x000000121010722b */ /* 0x000fe20000000010 */
[C---:B------:R-:W-:Y:S02]  /*0bb0*/  @!P2 SEL R19, R13.reuse, 0x63400000, !P3 ;  /* 0x634000000d13a807 */ /* 0x040fe40005800000 */
[----:B------:R-:W-:Y:S02]  /*0bc0*/  SEL R9, R13, 0x63400000, !P1 ;  /* 0x634000000d097807 */ /* 0x000fe40004800000 */
[--C-:B------:R-:W-:Y:S02]  /*0bd0*/  @!P2 LOP3.LUT R19, R19, 0x80000000, R7.reuse, 0xf8, !PT ;  /* 0x800000001313a812 */ /* 0x100fe400078ef807 */
[----:B------:R-:W-:Y:S01]  /*0be0*/  LOP3.LUT R9, R9, 0x800fffff, R7, 0xf8, !PT ;  /* 0x800fffff09097812 */ /* 0x000fe200078ef807 */
[----:B------:R-:W-:Y:S01]  /*0bf0*/  DFMA R20, R16, -R4, 1 ;  /* 0x3ff000001014742b */ /* 0x000fe20000000804 */
[----:B------:R-:W-:Y:S02]  /*0c00*/  @!P2 LOP3.LUT R19, R19, 0x100000, RZ, 0xfc, !PT ;  /* 0x001000001313a812 */ /* 0x000fe400078efcff */
[----:B------:R-:W-:-:S05]  /*0c10*/  @!P2 MOV R18, RZ ;  /* 0x000000ff0012a202 */ /* 0x000fca0000000f00 */
[----:B------:R-:W-:Y:S02]  /*0c20*/  DFMA R16, R16, R20, R16 ;  /* 0x000000141010722b */ /* 0x000fe40000000010 */
[----:B------:R-:W-:Y:S01]  /*0c30*/  @!P2 DFMA R8, R8, 2, -R18 ;  /* 0x400000000808a82b */ /* 0x000fe20000000812 */
[----:B------:R-:W-:Y:S02]  /*0c40*/  IMAD.MOV.U32 R21, RZ, RZ, R12 ;  /* 0x000000ffff157224 */ /* 0x000fe400078e000c */
[----:B------:R-:W-:Y:S01]  /*0c50*/  IMAD.MOV.U32 R20, RZ, RZ, R15 ;  /* 0x000000ffff147224 */ /* 0x000fe200078e000f */
[----:B------:R-:W-:-:S04]  /*0c60*/  @!P0 LOP3.LUT R20, R5, 0x7ff00000, RZ, 0xc0, !PT ;  /* 0x7ff0000005148812 */ /* 0x000fc800078ec0ff */
[----:B------:R-:W-:Y:S01]  /*0c70*/  DMUL R18, R16, R8 ;  /* 0x0000000810127228 */ /* 0x000fe20000000000 */
[----:B------:R-:W-:Y:S01]  /*0c80*/  VIADD R23, R20, 0xffffffff ;  /* 0xffffffff14177836 */ /* 0x000fe20000000000 */
[----:B------:R-:W-:-:S04]  /*0c90*/  @!P2 LOP3.LUT R21, R9, 0x7ff00000, RZ, 0xc0, !PT ;  /* 0x7ff000000915a812 */ /* 0x000fc800078ec0ff */
[----:B------:R-:W-:Y:S02]  /*0ca0*/  IADD3 R22, PT, PT, R21, -0x1, RZ ;  /* 0xffffffff15167810 */ /* 0x000fe40007ffe0ff */
[----:B------:R-:W-:Y:S02]  /*0cb0*/  DFMA R14, R18, -R4, R8 ;  /* 0x80000004120e722b */ /* 0x000fe40000000008 */
[----:B------:R-:W-:-:S04]  /*0cc0*/  ISETP.GT.U32.AND P0, PT, R22, 0x7feffffe, PT ;  /* 0x7feffffe1600780c */ /* 0x000fc80003f04070 */
[----:B------:R-:W-:Y:S02]  /*0cd0*/  ISETP.GT.U32.OR P0, PT, R23, 0x7feffffe, P0 ;  /* 0x7feffffe1700780c */ /* 0x000fe40000704470 */
[----:B------:R-:W-:-:S11]  /*0ce0*/  DFMA R14, R16, R14, R18 ;  /* 0x0000000e100e722b */ /* 0x000fd60000000012 */
[----:B------:R-:W-:Y:S05]  /*0cf0*/  @P0 BRA `(.L_x_31) ;  /* 0x00000000006c0947 */ /* 0x000fea0003800000 */
[----:B------:R-:W-:-:S04]  /*0d00*/  LOP3.LUT R7, R11, 0x7ff00000, RZ, 0xc0, !PT ;  /* 0x7ff000000b077812 */ /* 0x000fc800078ec0ff */
[CC--:B------:R-:W-:Y:S02]  /*0d10*/  VIADDMNMX R6, R12.reuse, -R7.reuse, 0xb9600000, !PT ;  /* 0xb96000000c067446 */ /* 0x0c0fe40007800907 */
[----:B------:R-:W-:Y:S02]  /*0d20*/  ISETP.GE.U32.AND P0, PT, R12, R7, PT ;  /* 0x000000070c00720c */ /* 0x000fe40003f06070 */
[----:B------:R-:W-:Y:S02]  /*0d30*/  VIMNMX R6, PT, PT, R6, 0x46a00000, PT ;  /* 0x46a0000006067848 */ /* 0x000fe40003fe0100 */
[----:B------:R-:W-:-:S05]  /*0d40*/  SEL R13, R13, 0x63400000, !P0 ;  /* 0x634000000d0d7807 */ /* 0x000fca0004000000 */
[----:B------:R-:W-:Y:S02]  /*0d50*/  IMAD.IADD R16, R6, 0x1, -R13 ;  /* 0x0000000106107824 */ /* 0x000fe400078e0a0d */
[----:B------:R-:W-:-:S03]  /*0d60*/  IMAD.MOV.U32 R6, RZ, RZ, RZ ;  /* 0x000000ffff067224 */ /* 0x000fc600078e00ff */
[----:B------:R-:W-:-:S06]  /*0d70*/  IADD3 R7, PT, PT, R16, 0x7fe00000, RZ ;  /* 0x7fe0000010077810 */ /* 0x000fcc0007ffe0ff */
[----:B------:R-:W-:-:S10]  /*0d80*/  DMUL R12, R14, R6 ;  /* 0x000000060e0c7228 */ /* 0x000fd40000000000 */
[----:B------:R-:W-:-:S13]  /*0d90*/  FSETP.GTU.AND P0, PT, |R13|, 1.469367938527859385e-39, PT ;  /* 0x001000000d00780b */ /* 0x000fda0003f0c200 */
[----:B------:R-:W-:Y:S05]  /*0da0*/  @P0 BRA `(.L_x_32) ;  /* 0x0000000000940947 */ /* 0x000fea0003800000 */
[----:B------:R-:W-:Y:S01]  /*0db0*/  DFMA R4, R14, -R4, R8 ;  /* 0x800000040e04722b */ /* 0x000fe20000000008 */
[----:B------:R-:W-:-:S09]  /*0dc0*/  IMAD.MOV.U32 R6, RZ, RZ, RZ ;  /* 0x000000ffff067224 */ /* 0x000fd200078e00ff */
[C---:B------:R-:W-:Y:S02]  /*0dd0*/  FSETP.NEU.AND P0, PT, R5.reuse, RZ, PT ;  /* 0x000000ff0500720b */ /* 0x040fe40003f0d000 */
[----:B------:R-:W-:-:S04]  /*0de0*/  LOP3.LUT R11, R5, 0x80000000, R11, 0x48, !PT ;  /* 0x80000000050b7812 */ /* 0x000fc800078e480b */
[----:B------:R-:W-:-:S07]  /*0df0*/  LOP3.LUT R7, R11, R7, RZ, 0xfc, !PT ;  /* 0x000000070b077212 */ /* 0x000fce00078efcff */
[----:B------:R-:W-:Y:S05]  /*0e00*/  @!P0 BRA `(.L_x_32) ;  /* 0x00000000007c8947 */ /* 0x000fea0003800000 */
[----:B------:R-:W-:Y:S01]  /*0e10*/  IADD3 R5, PT, PT, -R16, RZ, RZ ;  /* 0x000000ff10057210 */ /* 0x000fe20007ffe1ff */
[----:B------:R-:W-:Y:S01]  /*0e20*/  IMAD.MOV.U32 R4, RZ, RZ, RZ ;  /* 0x000000ffff047224 */ /* 0x000fe200078e00ff */
        /* <DEDUP_REMOVED lines=8> */
.L_x_31:
[----:B------:R-:W-:-:S14]  /*0eb0*/  DSETP.NAN.AND P0, PT, R6, R6, PT ;  /* 0x000000060600722a */ /* 0x000fdc0003f08000 */
[----:B------:R-:W-:Y:S05]  /*0ec0*/  @P0 BRA `(.L_x_33) ;  /* 0x0000000000440947 */ /* 0x000fea0003800000 */
[----:B------:R-:W-:-:S14]  /*0ed0*/  DSETP.NAN.AND P0, PT, R10, R10, PT ;  /* 0x0000000a0a00722a */ /* 0x000fdc0003f08000 */
[----:B------:R-:W-:Y:S05]  /*0ee0*/  @P0 BRA `(.L_x_34) ;  /* 0x0000000000300947 */ /* 0x000fea0003800000 */
[----:B------:R-:W-:Y:S01]  /*0ef0*/  ISETP.NE.AND P0, PT, R21, R20, PT ;  /* 0x000000141500720c */ /* 0x000fe20003f05270 */
[----:B------:R-:W-:Y:S01]  /*0f00*/  IMAD.MOV.U32 R12, RZ, RZ, 0x0 ;  /* 0x00000000ff0c7424 */ /* 0x000fe200078e00ff */
[----:B------:R-:W-:-:S11]  /*0f10*/  MOV R13, 0xfff80000 ;  /* 0xfff80000000d7802 */ /* 0x000fd60000000f00 */
[----:B------:R-:W-:Y:S05]  /*0f20*/  @!P0 BRA `(.L_x_32) ;  /* 0x0000000000348947 */ /* 0x000fea0003800000 */
[----:B------:R-:W-:Y:S02]  /*0f30*/  ISETP.NE.AND P0, PT, R21, 0x7ff00000, PT ;  /* 0x7ff000001500780c */ /* 0x000fe40003f05270 */
[----:B------:R-:W-:Y:S02]  /*0f40*/  LOP3.LUT R13, R7, 0x80000000, R11, 0x48, !PT ;  /* 0x80000000070d7812 */ /* 0x000fe400078e480b */
[----:B------:R-:W-:-:S13]  /*0f50*/  ISETP.EQ.OR P0, PT, R20, RZ, !P0 ;  /* 0x000000ff1400720c */ /* 0x000fda0004702670 */
[----:B------:R-:W-:Y:S01]  /*0f60*/  @P0 LOP3.LUT R4, R13, 0x7ff00000, RZ, 0xfc, !PT ;  /* 0x7ff000000d040812 */ /* 0x000fe200078efcff */
[----:B------:R-:W-:Y:S02]  /*0f70*/  @!P0 IMAD.MOV.U32 R12, RZ, RZ, RZ ;  /* 0x000000ffff0c8224 */ /* 0x000fe400078e00ff */
[----:B------:R-:W-:Y:S01]  /*0f80*/  @P0 IMAD.MOV.U32 R12, RZ, RZ, RZ ;  /* 0x000000ffff0c0224 */ /* 0x000fe200078e00ff */
[----:B------:R-:W-:Y:S01]  /*0f90*/  @P0 MOV R13, R4 ;  /* 0x00000004000d0202 */ /* 0x000fe20000000f00 */
[----:B------:R-:W-:Y:S06]  /*0fa0*/  BRA `(.L_x_32) ;  /* 0x0000000000147947 */ /* 0x000fec0003800000 */
.L_x_34:
[----:B------:R-:W-:Y:S01]  /*0fb0*/  LOP3.LUT R13, R11, 0x80000, RZ, 0xfc, !PT ;  /* 0x000800000b0d7812 */ /* 0x000fe200078efcff */
[----:B------:R-:W-:Y:S01]  /*0fc0*/  IMAD.MOV.U32 R12, RZ, RZ, R10 ;  /* 0x000000ffff0c7224 */ /* 0x000fe200078e000a */
[----:B------:R-:W-:Y:S06]  /*0fd0*/  BRA `(.L_x_32) ;  /* 0x0000000000087947 */ /* 0x000fec0003800000 */
.L_x_33:
[----:B------:R-:W-:Y:S01]  /*0fe0*/  LOP3.LUT R13, R7, 0x80000, RZ, 0xfc, !PT ;  /* 0x00080000070d7812 */ /* 0x000fe200078efcff */
[----:B------:R-:W-:-:S07]  /*0ff0*/  IMAD.MOV.U32 R12, RZ, RZ, R6 ;  /* 0x000000ffff0c7224 */ /* 0x000fce00078e0006 */
.L_x_32:
[----:B------:R-:W-:Y:S05]  /*1000*/  BSYNC.RECONVERGENT B1 ;  /* 0x0000000000017941 */ /* 0x000fea0003800200 */
.L_x_30:
[----:B------:R-:W-:Y:S01]  /*1010*/  MOV R4, R2 ;  /* 0x0000000200047202 */ /* 0x000fe20000000f00 */
[----:B------:R-:W-:-:S04]  /*1020*/  IMAD.MOV.U32 R5, RZ, RZ, 0x0 ;  /* 0x00000000ff057424 */ /* 0x000fc800078e00ff */
[----:B------:R-:W-:Y:S05]  /*1030*/  RET.REL.NODEC R4 `(_Z21updateWeightsW1KernelPdS_S_diii) ;  /* 0xffffffec04f07950 */ /* 0x000fea0003c3ffff */
.L_x_35:
        /* <DEDUP_REMOVED lines=12> */
.L_x_66:


//--------------------- .text._Z21updateWeightsW2KernelPdS_S_diii --------------------------
	.section	.text._Z21updateWeightsW2KernelPdS_S_diii,"ax",@progbits
	.align	128
        .global         _Z21updateWeightsW2KernelPdS_S_diii
        .type           _Z21updateWeightsW2KernelPdS_S_diii,@function
        .size           _Z21updateWeightsW2KernelPdS_S_diii,(.L_x_67 - _Z21updateWeightsW2KernelPdS_S_diii)
        .other          _Z21updateWeightsW2KernelPdS_S_diii,@"STO_CUDA_ENTRY STV_DEFAULT"
_Z21updateWeightsW2KernelPdS_S_diii:
.text._Z21updateWeightsW2KernelPdS_S_diii:
        /* <DEDUP_REMOVED lines=29> */
.L_x_38:
        /* <DEDUP_REMOVED lines=47> */
.L_x_37:
        /* <DEDUP_REMOVED lines=30> */
.L_x_39:
        /* <DEDUP_REMOVED lines=28> */
.L_x_36:
        /* <DEDUP_REMOVED lines=19> */
[----:B------:R-:W-:Y:S05]  /*0990*/  CALL.REL.NOINC `($__internal_2_$__cuda_sm20_div_rn_f64_full) ;  /* 0x0000000000307944 */ /* 0x000fea0003c00000 */
[----:B------:R-:W-:Y:S02]  /*09a0*/  IMAD.MOV.U32 R4, RZ, RZ, R12 ;  /* 0x000000ffff047224 */ /* 0x000fe400078e000c */
[----:B------:R-:W-:-:S07]  /*09b0*/  IMAD.MOV.U32 R5, RZ, RZ, R13 ;  /* 0x000000ffff057224 */ /* 0x000fce00078e000d */
.L_x_41:
[----:B------:R-:W-:Y:S05]  /*09c0*/  BSYNC.RECONVERGENT B0 ;  /* 0x0000000000007941 */ /* 0x000fea0003800200 */
.L_x_40:
        /* <DEDUP_REMOVED lines=9> */
        .weak           $__internal_2_$__cuda_sm20_div_rn_f64_full
        .type           $__internal_2_$__cuda_sm20_div_rn_f64_full,@function
        .size           $__internal_2_$__cuda_sm20_div_rn_f64_full,(.L_x_67 - $__internal_2_$__cuda_sm20_div_rn_f64_full)
$__internal_2_$__cuda_sm20_div_rn_f64_full:
        /* <DEDUP_REMOVED lines=69> */
.L_x_43:
        /* <DEDUP_REMOVED lines=16> */
.L_x_46:
[----:B------:R-:W-:Y:S01]  /*0fb0*/  LOP3.LUT R13, R11, 0x80000, RZ, 0xfc, !PT ;  /* 0x000800000b0d7812 */ /* 0x000fe200078efcff */
[----:B------:R-:W-:Y:S01]  /*0fc0*/  IMAD.MOV.U32 R12, RZ, RZ, R10 ;  /* 0x000000ffff0c7224 */ /* 0x000fe200078e000a */
[----:B------:R-:W-:Y:S06]  /*0fd0*/  BRA `(.L_x_44) ;  /* 0x0000000000087947 */ /* 0x000fec0003800000 */
.L_x_45:
[----:B------:R-:W-:Y:S01]  /*0fe0*/  LOP3.LUT R13, R7, 0x80000, RZ, 0xfc, !PT ;  /* 0x00080000070d7812 */ /* 0x000fe200078efcff */
[----:B------:R-:W-:-:S07]  /*0ff0*/  IMAD.MOV.U32 R12, RZ, RZ, R6 ;  /* 0x000000ffff0c7224 */ /* 0x000fce00078e0006 */
.L_x_44:
[----:B------:R-:W-:Y:S05]  /*1000*/  BSYNC.RECONVERGENT B1 ;  /* 0x0000000000017941 */ /* 0x000fea0003800200 */
.L_x_42:
[----:B------:R-:W-:Y:S01]  /*1010*/  MOV R4, R2 ;  /* 0x0000000200047202 */ /* 0x000fe20000000f00 */
[----:B------:R-:W-:-:S04]  /*1020*/  IMAD.MOV.U32 R5, RZ, RZ, 0x0 ;  /* 0x00000000ff057424 */ /* 0x000fc800078e00ff */
[----:B------:R-:W-:Y:S05]  /*1030*/  RET.REL.NODEC R4 `(_Z21updateWeightsW2KernelPdS_S_diii) ;  /* 0xffffffec04f07950 */ /* 0x000fea0003c3ffff */
.L_x_47:
        /* <DEDUP_REMOVED lines=12> */
.L_x_67:


//--------------------- .text._Z24computeHiddenErrorKernelPdS_S_S_iii --------------------------
	.section	.text._Z24computeHiddenErrorKernelPdS_S_S_iii,"ax",@progbits
	.align	128
        .global         _Z24computeHiddenErrorKernelPdS_S_S_iii
        .type           _Z24computeHiddenErrorKernelPdS_S_S_iii,@function
        .size           _Z24computeHiddenErrorKernelPdS_S_S_iii,(.L_x_71 - _Z24computeHiddenErrorKernelPdS_S_S_iii)
        .other          _Z24computeHiddenErrorKernelPdS_S_S_iii,@"STO_CUDA_ENTRY STV_DEFAULT"
_Z24computeHiddenErrorKernelPdS_S_S_iii:
.text._Z24computeHiddenErrorKernelPdS_S_S_iii:
[----:B------:R-:W-:Y:S01]  /*0000*/  LDC R1, c[0x0][0x37c] ;  /* 0x0000df00ff017b82 */ /* 0x000fe20000000800 */
[----:B------:R-:W0:Y:S07]  /*0010*/  S2R R2, SR_TID.X ;  /* 0x0000000000027919 */ /* 0x000e2e0000002100 */
[----:B------:R-:W0:Y:S08]  /*0020*/  S2UR UR4, SR_CTAID.X ;  /* 0x00000000000479c3 */ /* 0x000e300000002500 */
[----:B------:R-:W0:Y:S08]  /*0030*/  LDC R3, c[0x0][0x360] ;  /* 0x0000d800ff037b82 */ /* 0x000e300000000800 */
[----:B------:R-:W1:Y:S08]  /*0040*/  S2UR UR5, SR_CTAID.Y ;  /* 0x00000000000579c3 */ /* 0x000e700000002600 */
[----:B------:R-:W1:Y:S08]  /*0050*/  LDC R4, c[0x0][0x3a8] ;  /* 0x0000ea00ff047b82 */ /* 0x000e700000000800 */
[----:B------:R-:W2:Y:S01]  /*0060*/  LDC R0, c[0x0][0x3a0] ;  /* 0x0000e800ff007b82 */ /* 0x000ea20000000800 */
[----:B0-----:R-:W-:Y:S01]  /*0070*/  IMAD R3, R3, UR4, R2 ;  /* 0x0000000403037c24 */ /* 0x001fe2000f8e0202 */
[----:B-1----:R-:W-:-:S04]  /*0080*/  ISETP.LE.AND P0, PT, R4, UR5, PT ;  /* 0x0000000504007c0c */ /* 0x002fc8000bf03270 */
[----:B--2---:R-:W-:-:S13]  /*0090*/  ISETP.GE.OR P0, PT, R3, R0, P0 ;  /* 0x000000000300720c */ /* 0x004fda0000706670 */
[----:B------:R-:W-:Y:S05]  /*00a0*/  @P0 EXIT ;  /* 0x000000000000094d */ /* 0x000fea0003800000 */
[----:B------:R-:W0:Y:S01]  /*00b0*/  LDC R2, c[0x0][0x3a4] ;  /* 0x0000e900ff027b82 */ /* 0x000e220000000800 */
[----:B------:R-:W1:Y:S01]  /*00c0*/  LDCU.64 UR6, c[0x0][0x358] ;  /* 0x00006b00ff0677ac */ /* 0x000e620008000a00 */
[----:B------:R-:W-:Y:S02]  /*00d0*/  CS2R R16, SRZ ;  /* 0x0000000000107805 */ /* 0x000fe4000001ff00 */
[----:B0-----:R-:W-:-:S13]  /*00e0*/  ISETP.GE.AND P0, PT, R2, 0x1, PT ;  /* 0x000000010200780c */ /* 0x001fda0003f06270 */
[----:B-1----:R-:W-:Y:S05]  /*00f0*/  @!P0 BRA `(.L_x_48) ;  /* 0x0000000400e08947 */ /* 0x002fea0003800000 */
[C---:B------:R-:W-:Y:S01]  /*0100*/  ISETP.GE.U32.AND P1, PT, R2.reuse, 0x8, PT ;  /* 0x000000080200780c */ /* 0x040fe20003f26070 */
[----:B------:R-:W-:Y:S01]  /*0110*/  HFMA2 R24, -RZ, RZ, 0, 0 ;  /* 0x00000000ff187431 */ /* 0x000fe200000001ff */
[C---:B------:R-:W-:Y:S01]  /*0120*/  LOP3.LUT R4, R2.reuse, 0x7, RZ, 0xc0, !PT ;  /* 0x0000000702047812 */ /* 0x040fe200078ec0ff */
[----:B------:R-:W-:Y:S01]  /*0130*/  IMAD R5, R2, UR5, RZ ;  /* 0x0000000502057c24 */ /* 0x000fe2000f8e02ff */
[----:B------:R-:W-:Y:S02]  /*0140*/  CS2R R16, SRZ ;  /* 0x0000000000107805 */ /* 0x000fe4000001ff00 */
[----:B------:R-:W-:-:S07]  /*0150*/  ISETP.NE.AND P0, PT, R4, RZ, PT ;  /* 0x000000ff0400720c */ /* 0x000fce0003f05270 */
[----:B------:R-:W-:Y:S06]  /*0160*/  @!P1 BRA `(.L_x_49) ;  /* 0x0000000000c49947 */ /* 0x000fec0003800000 */
[----:B------:R-:W0:Y:S01]  /*0170*/  LDC.64 R6, c[0x0][0x388] ;  /* 0x0000e200ff067b82 */ /* 0x000e220000000a00 */
[----:B------:R-:W-:Y:S02]  /*0180*/  LOP3.LUT R24, R2, 0x7ffffff8, RZ, 0xc0, !PT ;  /* 0x7ffffff802187812 */ /* 0x000fe400078ec0ff */
[----:B------:R-:W-:Y:S02]  /*0190*/  CS2R R16, SRZ ;  /* 0x0000000000107805 */ /* 0x000fe4000001ff00 */
[----:B------:R-:W-:Y:S02]  /*01a0*/  MOV R27, R3 ;  /* 0x00000003001b7202 */ /* 0x000fe40000000f00 */
[----:B------:R-:W-:Y:S01]  /*01b0*/  IADD3 R25, PT, PT, -R24, RZ, RZ ;  /* 0x000000ff18197210 */ /* 0x000fe20007ffe1ff */
[----:B0-----:R-:W-:-:S03]  /*01c0*/  IMAD.WIDE.U32 R6, R5, 0x8, R6 ;  /* 0x0000000805067825 */ /* 0x001fc600078e0006 */
[----:B------:R-:W-:-:S05]  /*01d0*/  IADD3 R8, P1, PT, R6, 0x20, RZ ;  /* 0x0000002006087810 */ /* 0x000fca0007f3e0ff */
[----:B------:R-:W-:-:S08]  /*01e0*/  IMAD.X R9, RZ, RZ, R7, P1 ;  /* 0x000000ffff097224 */ /* 0x000fd000008e0607 */
.L_x_50:
[----:B------:R-:W0:Y:S01]  /*01f0*/  LDC.64 R28, c[0x0][0x380] ;  /* 0x0000e000ff1c7b82 */ /* 0x000e220000000a00 */
[----:B------:R-:W-:Y:S01]  /*0200*/  IMAD.MOV.U32 R6, RZ, RZ, R8 ;  /* 0x000000ffff067224 */ /* 0x000fe200078e0008 */
[----:B------:R-:W-:-:S05]  /*0210*/  MOV R7, R9 ;  /* 0x0000000900077202 */ /* 0x000fca0000000f00 */
[----:B------:R-:W2:Y:S04]  /*0220*/  LDG.E.64 R8, desc[UR6][R6.64+-0x20] ;  /* 0xffffe00606087981 */ /* 0x000ea8000c1e1b00 */
[----:B------:R-:W3:Y:S01]  /*0230*/  LDG.E.64 R12, desc[UR6][R6.64+-0x18] ;  /* 0xffffe806060c7981 */ /* 0x000ee2000c1e1b00 */
[----:B0-----:R-:W-:-:S05]  /*0240*/  IMAD.WIDE R28, R27, 0x8, R28 ;  /* 0x000000081b1c7825 */ /* 0x001fca00078e021c */
[----:B------:R-:W2:Y:S01]  /*0250*/  LDG.E.64 R10, desc[UR6][R28.64] ;  /* 0x000000061c0a7981 */ /* 0x000ea2000c1e1b00 */
[----:B------:R-:W-:-:S05]  /*0260*/  IMAD.WIDE R22, R0, 0x8, R28 ;  /* 0x0000000800167825 */ /* 0x000fca00078e021c */
[----:B------:R-:W3:Y:S01]  /*0270*/  LDG.E.64 R14, desc[UR6][R22.64] ;  /* 0x00000006160e7981 */ /* 0x000ee2000c1e1b00 */
[----:B------:R-:W-:-:S04]  /*0280*/  IMAD.WIDE R20, R0, 0x8, R22 ;  /* 0x0000000800147825 */ /* 0x000fc800078e0216 */
[C---:B------:R-:W-:Y:S01]  /*0290*/  IMAD.WIDE R18, R0.reuse, 0x8, R20 ;  /* 0x0000000800127825 */ /* 0x040fe200078e0214 */
[----:B--2---:R-:W-:Y:S01]  /*02a0*/  DFMA R16, R10, R8, R16 ;  /* 0x000000080a10722b */ /* 0x004fe20000000010 */
[----:B------:R-:W2:Y:S04]  /*02b0*/  LDG.E.64 R8, desc[UR6][R6.64+-0x10] ;  /* 0xfffff00606087981 */ /* 0x000ea8000c1e1b00 */
[----:B------:R-:W2:Y:S03]  /*02c0*/  LDG.E.64 R10, desc[UR6][R20.64] ;  /* 0x00000006140a7981 */ /* 0x000ea6000c1e1b00 */
[----:B---3--:R-:W-:Y:S01]  /*02d0*/  DFMA R12, R14, R12, R16 ;  /* 0x0000000c0e0c722b */ /* 0x008fe20000000010 */
[----:B------:R-:W3:Y:S04]  /*02e0*/  LDG.E.64 R14, desc[UR6][R6.64+-0x8] ;  /* 0xfffff806060e7981 */ /* 0x000ee8000c1e1b00 */
[----:B------:R0:W3:Y:S04]  /*02f0*/  LDG.E.64 R16, desc[UR6][R18.64] ;  /* 0x0000000612107981 */ /* 0x0000e8000c1e1b00 */
[----:B------:R-:W4:Y:S01]  /*0300*/  LDG.E.64 R20, desc[UR6][R6.64] ;  /* 0x0000000606147981 */ /* 0x000f22000c1e1b00 */
[----:B0-----:R-:W-:-:S05]  /*0310*/  IMAD.WIDE R18, R0, 0x8, R18 ;  /* 0x0000000800127825 */ /* 0x001fca00078e0212 */
[----:B------:R-:W4:Y:S01]  /*0320*/  LDG.E.64 R22, desc[UR6][R18.64] ;  /* 0x0000000612167981 */ /* 0x000f22000c1e1b00 */
[----:B------:R-:W-:-:S03]  /*0330*/  IMAD.WIDE R28, R0, 0x8, R18 ;  /* 0x00000008001c7825 */ /* 0x000fc600078e0212 */
[----:B------:R-:W5:Y:S01]  /*0340*/  LDG.E.64 R18, desc[UR6][R6.64+0x18] ;  /* 0x0000180606127981 */ /* 0x000f62000c1e1b00 */
[----:B--2---:R-:W-:-:S03]  /*0350*/  DFMA R8, R10, R8, R12 ;  /* 0x000000080a08722b */ /* 0x004fc6000000000c */
[----:B------:R-:W2:Y:S01]  /*0360*/  LDG.E.64 R12, desc[UR6][R28.64] ;  /* 0x000000061c0c7981 */ /* 0x000ea2000c1e1b00 */
[----:B------:R-:W-:-:S04]  /*0370*/  IMAD.WIDE R10, R0, 0x8, R28 ;  /* 0x00000008000a7825 */ /* 0x000fc800078e021c */
[----:B---3--:R-:W-:Y:S02]  /*0380*/  DFMA R14, R16, R14, R8 ;  /* 0x0000000e100e722b */ /* 0x008fe40000000008 */
[----:B------:R-:W2:Y:S04]  /*0390*/  LDG.E.64 R8, desc[UR6][R6.64+0x8] ;  /* 0x0000080606087981 */ /* 0x000ea8000c1e1b00 */
[----:B------:R-:W3:Y:S02]  /*03a0*/  LDG.E.64 R16, desc[UR6][R10.64] ;  /* 0x000000060a107981 */ /* 0x000ee4000c1e1b00 */
[----:B----4-:R-:W-:Y:S02]  /*03b0*/  DFMA R20, R22, R20, R14 ;  /* 0x000000141614722b */ /* 0x010fe4000000000e */
[----:B------:R-:W3:Y:S01]  /*03c0*/  LDG.E.64 R14, desc[UR6][R6.64+0x10] ;  /* 0x00001006060e7981 */ /* 0x000ee2000c1e1b00 */
[----:B------:R-:W-:-:S06]  /*03d0*/  IMAD.WIDE R22, R0, 0x8, R10 ;  /* 0x0000000800167825 */ /* 0x000fcc00078e020a */
[----:B------:R-:W5:Y:S01]  /*03e0*/  LDG.E.64 R22, desc[UR6][R22.64] ;  /* 0x0000000616167981 */ /* 0x000f62000c1e1b00 */
[----:B------:R-:W-:-:S05]  /*03f0*/  VIADD R25, R25, 0x8 ;  /* 0x0000000819197836 */ /* 0x000fca0000000000 */
[----:B------:R-:W-:Y:S01]  /*0400*/  ISETP.NE.AND P1, PT, R25, RZ, PT ;  /* 0x000000ff1900720c */ /* 0x000fe20003f25270 */
[----:B------:R-:W-:Y:S01]  /*0410*/  IMAD R27, R0, 0x8, R27 ;  /* 0x00000008001b7824 */ /* 0x000fe200078e021b */
[----:B--2---:R-:W-:-:S08]  /*0420*/  DFMA R8, R12, R8, R20 ;  /* 0x000000080c08722b */ /* 0x004fd00000000014 */
[----:B---3--:R-:W-:Y:S01]  /*0430*/  DFMA R16, R16, R14, R8 ;  /* 0x0000000e1010722b */ /* 0x008fe20000000008 */
[----:B------:R-:W-:-:S04]  /*0440*/  IADD3 R8, P2, PT, R6, 0x40, RZ ;  /* 0x0000004006087810 */ /* 0x000fc80007f5e0ff */
[----:B------:R-:W-:-:S03]  /*0450*/  IADD3.X R9, PT, PT, RZ, R7, RZ, P2, !PT ;  /* 0x00000007ff097210 */ /* 0x000fc600017fe4ff */
[----:B-----5:R-:W-:Y:S01]  /*0460*/  DFMA R16, R22, R18, R16 ;  /* 0x000000121610722b */ /* 0x020fe20000000010 */
[----:B------:R-:W-:Y:S10]  /*0470*/  @P1 BRA `(.L_x_50) ;  /* 0xfffffffc005c1947 */ /* 0x000ff4000383ffff */
.L_x_49:
[----:B------:R-:W-:Y:S05]  /*0480*/  @!P0 BRA `(.L_x_48) ;  /* 0x0000000000fc8947 */ /* 0x000fea0003800000 */
[----:B------:R-:W-:Y:S02]  /*0490*/  ISETP.GE.U32.AND P1, PT, R4, 0x4, PT ;  /* 0x000000040400780c */ /* 0x000fe40003f26070 */
[----:B------:R-:W-:-:S04]  /*04a0*/  LOP3.LUT R25, R2, 0x3, RZ, 0xc0, !PT ;  /* 0x0000000302197812 */ /* 0x000fc800078ec0ff */
[----:B------:R-:W-:-:S07]  /*04b0*/  ISETP.NE.AND P0, PT, R25, RZ, PT ;  /* 0x000000ff1900720c */ /* 0x000fce0003f05270 */
[----:B------:R-:W-:Y:S06]  /*04c0*/  @!P1 BRA `(.L_x_51) ;  /* 0x00000000006c9947 */ /* 0x000fec0003800000 */
[----:B------:R-:W0:Y:S01]  /*04d0*/  LDC.64 R8, c[0x0][0x388] ;  /* 0x0000e200ff087b82 */ /* 0x000e220000000a00 */
[C---:B------:R-:W-:Y:S01]  /*04e0*/  IADD3 R13, PT, PT, R5.reuse, R24, RZ ;  /* 0x00000018050d7210 */ /* 0x040fe20007ffe0ff */
[----:B------:R-:W-:Y:S01]  /*04f0*/  IMAD R7, R24, R0, R3 ;  /* 0x0000000018077224 */ /* 0x000fe200078e0203 */
[----:B------:R-:W-:-:S05]  /*0500*/  IADD3 R4, P1, PT, R5, R24, RZ ;  /* 0x0000001805047210 */ /* 0x000fca0007f3e0ff */
[----:B------:R-:W1:Y:S01]  /*0510*/  LDC.64 R10, c[0x0][0x380] ;  /* 0x0000e000ff0a7b82 */ /* 0x000e620000000a00 */
[----:B------:R-:W-:-:S07]  /*0520*/  IMAD.X R12, RZ, RZ, RZ, P1 ;  /* 0x000000ffff0c7224 */ /* 0x000fce00008e06ff */
[----:B------:R-:W2:Y:S01]  /*0530*/  LDC.64 R26, c[0x0][0x388] ;  /* 0x0000e200ff1a7b82 */ /* 0x000ea20000000a00 */
[----:B0-----:R-:W-:-:S06]  /*0540*/  IMAD.WIDE.U32 R8, R13, 0x8, R8 ;  /* 0x000000080d087825 */ /* 0x001fcc00078e0008 */
[----:B------:R-:W3:Y:S01]  /*0550*/  LDG.E.64 R8, desc[UR6][R8.64] ;  /* 0x0000000608087981 */ /* 0x000ee2000c1e1b00 */
[----:B-1----:R-:W-:-:S05]  /*0560*/  IMAD.WIDE R10, R7, 0x8, R10 ;  /* 0x00000008070a7825 */ /* 0x002fca00078e020a */
[----:B------:R-:W3:Y:S01]  /*0570*/  LDG.E.64 R6, desc[UR6][R10.64] ;  /* 0x000000060a067981 */ /* 0x000ee2000c1e1b00 */
[----:B--2---:R-:W-:Y:S01]  /*0580*/  LEA R26, P1, R4, R26, 0x3 ;  /* 0x0000001a041a7211 */ /* 0x004fe200078218ff */
[----:B------:R-:W-:-:S03]  /*0590*/  IMAD.WIDE R28, R0, 0x8, R10 ;  /* 0x00000008001c7825 */ /* 0x000fc600078e020a */
[----:B------:R-:W-:Y:S02]  /*05a0*/  LEA.HI.X R27, R4, R27, R12, 0x3, P1 ;  /* 0x0000001b041b7211 */ /* 0x000fe400008f1c0c */
[----:B------:R0:W2:Y:S04]  /*05b0*/  LDG.E.64 R10, desc[UR6][R28.64] ;  /* 0x000000061c0a7981 */ /* 0x0000a8000c1e1b00 */
[----:B------:R-:W2:Y:S04]  /*05c0*/  LDG.E.64 R12, desc[UR6][R26.64+0x8] ;  /* 0x000008061a0c7981 */ /* 0x000ea8000c1e1b00 */
[----:B------:R-:W4:Y:S01]  /*05d0*/  LDG.E.64 R18, desc[UR6][R26.64+0x10] ;  /* 0x000010061a127981 */ /* 0x000f22000c1e1b00 */
[----:B0-----:R-:W-:-:S03]  /*05e0*/  IMAD.WIDE R28, R0, 0x8, R28 ;  /* 0x00000008001c7825 */ /* 0x001fc600078e021c */
[----:B------:R-:W5:Y:S04]  /*05f0*/  LDG.E.64 R22, desc[UR6][R26.64+0x18] ;  /* 0x000018061a167981 */ /* 0x000f68000c1e1b00 */
[----:B------:R-:W4:Y:S01]  /*0600*/  LDG.E.64 R14, desc[UR6][R28.64] ;  /* 0x000000061c0e7981 */ /* 0x000f22000c1e1b00 */
[----:B------:R-:W-:-:S06]  /*0610*/  IMAD.WIDE R20, R0, 0x8, R28 ;  /* 0x0000000800147825 */ /* 0x000fcc00078e021c */
[----:B------:R-:W5:Y:S01]  /*0620*/  LDG.E.64 R20, desc[UR6][R20.64] ;  /* 0x0000000614147981 */ /* 0x000f62000c1e1b00 */
[----:B------:R-:W-:Y:S01]  /*0630*/  IADD3 R24, PT, PT, R24, 0x4, RZ ;  /* 0x0000000418187810 */ /* 0x000fe20007ffe0ff */
[----:B---3--:R-:W-:-:S08]  /*0640*/  DFMA R6, R6, R8, R16 ;  /* 0x000000080606722b */ /* 0x008fd00000000010 */
[----:B--2---:R-:W-:-:S08]  /*0650*/  DFMA R6, R10, R12, R6 ;  /* 0x0000000c0a06722b */ /* 0x004fd00000000006 */
[----:B----4-:R-:W-:-:S08]  /*0660*/  DFMA R6, R14, R18, R6 ;  /* 0x000000120e06722b */ /* 0x010fd00000000006 */
[----:B-----5:R-:W-:-:S11]  /*0670*/  DFMA R16, R20, R22, R6 ;  /* 0x000000161410722b */ /* 0x020fd60000000006 */
.L_x_51:
[----:B------:R-:W-:Y:S05]  /*0680*/  @!P0 BRA `(.L_x_48) ;  /* 0x00000000007c8947 */ /* 0x000fea0003800000 */
[----:B------:R-:W-:Y:S01]  /*0690*/  ISETP.NE.AND P1, PT, R25, 0x1, PT ;  /* 0x000000011900780c */ /* 0x000fe20003f25270 */
[----:B------:R-:W0:Y:S01]  /*06a0*/  LDC.64 R8, c[0x0][0x388] ;  /* 0x0000e200ff087b82 */ /* 0x000e220000000a00 */
[----:B------:R-:W-:-:S04]  /*06b0*/  LOP3.LUT R2, R2, 0x1, RZ, 0xc0, !PT ;  /* 0x0000000102027812 */ /* 0x000fc800078ec0ff */
[----:B------:R-:W-:-:S03]  /*06c0*/  ISETP.NE.U32.AND P0, PT, R2, 0x1, PT ;  /* 0x000000010200780c */ /* 0x000fc60003f05070 */
[----:B------:R-:W1:Y:S04]  /*06d0*/  LDC.64 R18, c[0x0][0x380] ;  /* 0x0000e000ff127b82 */ /* 0x000e680000000a00 */
[C---:B------:R-:W-:Y:S01]  /*06e0*/  @P1 IMAD.IADD R21, R5.reuse, 0x1, R24 ;  /* 0x0000000105151824 */ /* 0x040fe200078e0218 */
[----:B------:R-:W-:Y:S01]  /*06f0*/  @P1 IADD3 R2, P2, PT, R5, R24, RZ ;  /* 0x0000001805021210 */ /* 0x000fe20007f5e0ff */
[C---:B------:R-:W-:Y:S01]  /*0700*/  @P1 IMAD R13, R24.reuse, R0, R3 ;  /* 0x00000000180d1224 */ /* 0x040fe200078e0203 */
[----:B------:R-:W-:Y:S01]  /*0710*/  @P1 IADD3 R24, PT, PT, R24, 0x2, RZ ;  /* 0x0000000218181810 */ /* 0x000fe20007ffe0ff */
[----:B------:R-:W2:Y:S02]  /*0720*/  @P1 LDC.64 R14, c[0x0][0x388] ;  /* 0x0000e200ff0e1b82 */ /* 0x000ea40000000a00 */
[----:B------:R-:W-:-:S06]  /*0730*/  @P1 IMAD.X R4, RZ, RZ, RZ, P2 ;  /* 0x000000ffff041224 */ /* 0x000fcc00010e06ff */
[----:B------:R-:W3:Y:S01]  /*0740*/  LDC.64 R10, c[0x0][0x380] ;  /* 0x0000e000ff0a7b82 */ /* 0x000ee20000000a00 */
[----:B0-----:R-:W-:-:S07]  /*0750*/  @P1 IMAD.WIDE.U32 R8, R21, 0x8, R8 ;  /* 0x0000000815081825 */ /* 0x001fce00078e0008 */
[----:B------:R-:W0:Y:S01]  /*0760*/  LDC.64 R6, c[0x0][0x388] ;  /* 0x0000e200ff067b82 */ /* 0x000e220000000a00 */
[----:B-1----:R-:W-:Y:S01]  /*0770*/  @P1 IMAD.WIDE R18, R13, 0x8, R18 ;  /* 0x000000080d121825 */ /* 0x002fe200078e0212 */
[----:B------:R-:W4:Y:S04]  /*0780*/  @P1 LDG.E.64 R8, desc[UR6][R8.64] ;  /* 0x0000000608081981 */ /* 0x000f28000c1e1b00 */
[----:B------:R-:W4:Y:S01]  /*0790*/  @P1 LDG.E.64 R12, desc[UR6][R18.64] ;  /* 0x00000006120c1981 */ /* 0x000f22000c1e1b00 */
[----:B--2---:R-:W-:Y:S01]  /*07a0*/  @P1 LEA R14, P2, R2, R14, 0x3 ;  /* 0x0000000e020e1211 */ /* 0x004fe200078418ff */
[----:B------:R-:W-:-:S03]  /*07b0*/  @P1 IMAD.WIDE R20, R0, 0x8, R18 ;  /* 0x0000000800141825 */ /* 0x000fc600078e0212 */
[----:B------:R-:W-:Y:S01]  /*07c0*/  @P1 LEA.HI.X R15, R2, R15, R4, 0x3, P2 ;  /* 0x0000000f020f1211 */ /* 0x000fe200010f1c04 */
[----:B------:R-:W-:Y:S01]  /*07d0*/  @!P0 IMAD R23, R24, R0, R3 ;  /* 0x0000000018178224 */ /* 0x000fe200078e0203 */
[----:B------:R-:W-:Y:S02]  /*07e0*/  @!P0 IADD3 R25, PT, PT, R5, R24, RZ ;  /* 0x0000001805198210 */ /* 0x000fe40007ffe0ff */
[----:B------:R-:W2:Y:S01]  /*07f0*/  @P1 LDG.E.64 R4, desc[UR6][R20.64] ;  /* 0x0000000614041981 */ /* 0x000ea2000c1e1b00 */
[----:B---3--:R-:W-:-:S03]  /*0800*/  @!P0 IMAD.WIDE R10, R23, 0x8, R10 ;  /* 0x00000008170a8825 */ /* 0x008fc600078e020a */
[----:B------:R-:W2:Y:S01]  /*0810*/  @P1 LDG.E.64 R14, desc[UR6][R14.64+0x8] ;  /* 0x000008060e0e1981 */ /* 0x000ea2000c1e1b00 */
[----:B0-----:R-:W-:-:S03]  /*0820*/  @!P0 IMAD.WIDE.U32 R6, R25, 0x8, R6 ;  /* 0x0000000819068825 */ /* 0x001fc600078e0006 */
[----:B------:R-:W3:Y:S04]  /*0830*/  @!P0 LDG.E.64 R10, desc[UR6][R10.64] ;  /* 0x000000060a0a8981 */ /* 0x000ee8000c1e1b00 */
[----:B------:R-:W3:Y:S01]  /*0840*/  @!P0 LDG.E.64 R6, desc[UR6][R6.64] ;  /* 0x0000000606068981 */ /* 0x000ee2000c1e1b00 */
[----:B----4-:R-:W-:-:S08]  /*0850*/  @P1 DFMA R8, R12, R8, R16 ;  /* 0x000000080c08122b */ /* 0x010fd00000000010 */
[----:B--2---:R-:W-:-:S08]  /*0860*/  @P1 DFMA R16, R4, R14, R8 ;  /* 0x0000000e0410122b */ /* 0x004fd00000000008 */
[----:B---3--:R-:W-:-:S11]  /*0870*/  @!P0 DFMA R16, R10, R6, R16 ;  /* 0x000000060a10822b */ /* 0x008fd60000000010 */
.L_x_48:
[----:B------:R-:W0:Y:S01]  /*0880*/  LDC.64 R4, c[0x0][0x390] ;  /* 0x0000e400ff047b82 */ /* 0x000e220000000a00 */
[----:B------:R-:W-:-:S07]  /*0890*/  IMAD R9, R0, UR5, R3 ;  /* 0x0000000500097c24 */ /* 0x000fce000f8e0203 */
[----:B------:R-:W1:Y:S01]  /*08a0*/  LDC.64 R6, c[0x0][0x398] ;  /* 0x0000e600ff067b82 */ /* 0x000e620000000a00 */
[----:B0-----:R-:W-:-:S06]  /*08b0*/  IMAD.WIDE R2, R9, 0x8, R4 ;  /* 0x0000000809027825 */ /* 0x001fcc00078e0204 */
[----:B------:R-:W2:Y:S01]  /*08c0*/  LDG.E.64 R2, desc[UR6][R2.64] ;  /* 0x0000000602027981 */ /* 0x000ea2000c1e1b00 */
[----:B------:R-:W-:Y:S01]  /*08d0*/  IMAD.MOV.U32 R4, RZ, RZ, RZ ;  /* 0x000000ffff047224 */ /* 0x000fe200078e00ff */
[----:B--2---:R-:W-:-:S06]  /*08e0*/  DSETP.GT.AND P0, PT, R2, RZ, PT ;  /* 0x000000ff0200722a */ /* 0x004fcc0003f04000 */
[----:B------:R-:W-:-:S06]  /*08f0*/  FSEL R5, RZ, 1.875, !P0 ;  /* 0x3ff00000ff057808 */ /* 0x000fcc0004000000 */
[----:B------:R-:W-:Y:S01]  /*0900*/  DMUL R16, R16, R4 ;  /* 0x0000000410107228 */ /* 0x000fe20000000000 */
[----:B-1----:R-:W-:-:S06]  /*0910*/  IMAD.WIDE R4, R9, 0x8, R6 ;  /* 0x0000000809047825 */ /* 0x002fcc00078e0206 */
[----:B------:R-:W-:Y:S01]  /*0920*/  STG.E.64 desc[UR6][R4.64], R16 ;  /* 0x0000001004007986 */ /* 0x000fe2000c101b06 */
[----:B------:R-:W-:Y:S05]  /*0930*/  EXIT ;  /* 0x000000000000794d */ /* 0x000fea0003800000 */
.L_x_52:
        /* <DEDUP_REMOVED lines=12> */
.L_x_71:


//--------------------- .text._Z24computeOutputErrorKernelPdS_S_ii --------------------------
	.section	.text._Z24computeOutputErrorKernelPdS_S_ii,"ax",@progbits
	.align	128
        .global         _Z24computeOutputErrorKernelPdS_S_ii
        .type           _Z24computeOutputErrorKernelPdS_S_ii,@function
        .size           _Z24computeOutputErrorKernelPdS_S_ii,(.L_x_72 - _Z24computeOutputErrorKernelPdS_S_ii)
        .other          _Z24computeOutputErrorKernelPdS_S_ii,@"STO_CUDA_ENTRY STV_DEFAULT"
_Z24computeOutputErrorKernelPdS_S_ii:
.text._Z24computeOutputErrorKernelPdS_S_ii:
[----:B------:R-:W-:Y:S01]  /*0000*/  LDC R1, c[0x0][0x37c] ;  /* 0x0000df00ff017b82 */ /* 0x000fe20000000800 */
[----:B------:R-:W0:Y:S07]  /*0010*/  S2R R0, SR_TID.X ;  /* 0x0000000000007919 */ /* 0x000e2e0000002100 */
[----:B------:R-:W0:Y:S08]  /*0020*/  S2UR UR4, SR_CTAID.X ;  /* 0x00000000000479c3 */ /* 0x000e300000002500 */
[----:B------:R-:W0:Y:S08]  /*0030*/  LDC R7, c[0x0][0x360] ;  /* 0x0000d800ff077b82 */ /* 0x000e300000000800 */
[----:B------:R-:W1:Y:S08]  /*0040*/  S2UR UR6, SR_CTAID.Y ;  /* 0x00000000000679c3 */ /* 0x000e700000002600 */
[----:B------:R-:W1:Y:S01]  /*0050*/  LDC.64 R8, c[0x0][0x398] ;  /* 0x0000e600ff087b82 */ /* 0x000e620000000a00 */
[----:B0-----:R-:W-:Y:S01]  /*0060*/  IMAD R7, R7, UR4, R0 ;  /* 0x0000000407077c24 */ /* 0x001fe2000f8e0200 */
[----:B-1----:R-:W-:-:S04]  /*0070*/  ISETP.LE.AND P0, PT, R9, UR6, PT ;  /* 0x0000000609007c0c */ /* 0x002fc8000bf03270 */
[----:B------:R-:W-:-:S13]  /*0080*/  ISETP.GE.OR P0, PT, R7, R8, P0 ;  /* 0x000000080700720c */ /* 0x000fda0000706670 */
[----:B------:R-:W-:Y:S05]  /*0090*/  @P0 EXIT ;  /* 0x000000000000094d */ /* 0x000fea0003800000 */
[----:B------:R-:W0:Y:S01]  /*00a0*/  LDC.64 R2, c[0x0][0x380] ;  /* 0x0000e000ff027b82 */ /* 0x000e220000000a00 */
[----:B------:R-:W1:Y:S01]  /*00b0*/  LDCU.64 UR4, c[0x0][0x358] ;  /* 0x00006b00ff0477ac */ /* 0x000e620008000a00 */
[----:B------:R-:W-:-:S06]  /*00c0*/  IMAD R11, R8, UR6, R7 ;  /* 0x00000006080b7c24 */ /* 0x000fcc000f8e0207 */
[----:B------:R-:W2:Y:S08]  /*00d0*/  LDC.64 R4, c[0x0][0x388] ;  /* 0x0000e200ff047b82 */ /* 0x000eb00000000a00 */
[----:B------:R-:W3:Y:S01]  /*00e0*/  LDC.64 R8, c[0x0][0x390] ;  /* 0x0000e400ff087b82 */ /* 0x000ee20000000a00 */
[----:B0-----:R-:W-:-:S06]  /*00f0*/  IMAD.WIDE R2, R11, 0x8, R2 ;  /* 0x000000080b027825 */ /* 0x001fcc00078e0202 */
[----:B-1----:R-:W4:Y:S01]  /*0100*/  LDG.E.64 R2, desc[UR4][R2.64] ;  /* 0x0000000402027981 */ /* 0x002f22000c1e1b00 */
[----:B--2---:R-:W-:-:S06]  /*0110*/  IMAD.WIDE R4, R11, 0x8, R4 ;  /* 0x000000080b047825 */ /* 0x004fcc00078e0204 */
[----:B------:R-:W4:Y:S01]  /*0120*/  LDG.E.64 R4, desc[UR4][R4.64] ;  /* 0x0000000404047981 */ /* 0x000f22000c1e1b00 */
[----:B---3--:R-:W-:Y:S01]  /*0130*/  IMAD.WIDE R8, R11, 0x8, R8 ;  /* 0x000000080b087825 */ /* 0x008fe200078e0208 */
[----:B----4-:R-:W-:-:S07]  /*0140*/  DADD R6, R2, -R4 ;  /* 0x0000000002067229 */ /* 0x010fce0000000804 */
[----:B------:R-:W-:Y:S01]  /*0150*/  STG.E.64 desc[UR4][R8.64], R6 ;  /* 0x0000000608007986 */ /* 0x000fe2000c101b04 */
[----:B------:R-:W-:Y:S05]  /*0160*/  EXIT ;  /* 0x000000000000794d */ /* 0x000fea0003800000 */
.L_x_53:
        /* <DEDUP_REMOVED lines=9> */
.L_x_72:


//--------------------- .text._Z19forwardLayer2KernelPdS_S_S_iii --------------------------
	.section	.text._Z19forwardLayer2KernelPdS_S_S_iii,"ax",@progbits
	.align	128
        .global         _Z19forwardLayer2KernelPdS_S_S_iii
        .type           _Z19forwardLayer2KernelPdS_S_S_iii,@function
        .size           _Z19forwardLayer2KernelPdS_S_S_iii,(.L_x_73 - _Z19forwardLayer2KernelPdS_S_S_iii)
        .other          _Z19forwardLayer2KernelPdS_S_S_iii,@"STO_CUDA_ENTRY STV_DEFAULT"
_Z19forwardLayer2KernelPdS_S_S_iii:
.text._Z19forwardLayer2KernelPdS_S_S_iii:
        /* <DEDUP_REMOVED lines=12> */
[----:B------:R-:W1:Y:S07]  /*00c0*/  LDCU.64 UR4, c[0x0][0x358] ;  /* 0x00006b00ff0477ac */ /* 0x000e6e0008000a00 */
[----:B------:R-:W2:Y:S01]  /*00d0*/  LDC.64 R18, c[0x0][0x388] ;  /* 0x0000e200ff127b82 */ /* 0x000ea20000000a00 */
[----:B0-----:R-:W-:Y:S01]  /*00e0*/  ISETP.GE.AND P0, PT, R2, 0x1, PT ;  /* 0x000000010200780c */ /* 0x001fe20003f06270 */
[----:B--2---:R-:W-:-:S06]  /*00f0*/  IMAD.WIDE R18, R3, 0x8, R18 ;  /* 0x0000000803127825 */ /* 0x004fcc00078e0212 */
[----:B-1----:R-:W5:Y:S06]  /*0100*/  LDG.E.64 R18, desc[UR4][R18.64] ;  /* 0x0000000412127981 */ /* 0x002f6c000c1e1b00 */
[----:B------:R-:W-:Y:S05]  /*0110*/  @!P0 BRA `(.L_x_54) ;  /* 0x0000000400d48947 */ /* 0x000fea0003800000 */
[C---:B------:R-:W-:Y:S01]  /*0120*/  ISETP.GE.U32.AND P1, PT, R2.reuse, 0x8, PT ;  /* 0x000000080200780c */ /* 0x040fe20003f26070 */
[C---:B------:R-:W-:Y:S01]  /*0130*/  IMAD R5, R2.reuse, UR6, RZ ;  /* 0x0000000602057c24 */ /* 0x040fe2000f8e02ff */
[----:B------:R-:W-:Y:S01]  /*0140*/  LOP3.LUT R4, R2, 0x7, RZ, 0xc0, !PT ;  /* 0x0000000702047812 */ /* 0x000fe200078ec0ff */
[----:B------:R-:W-:Y:S02]  /*0150*/  IMAD R6, R3, R2, RZ ;  /* 0x0000000203067224 */ /* 0x000fe400078e02ff */
[----:B------:R-:W-:Y:S01]  /*0160*/  IMAD.MOV.U32 R7, RZ, RZ, RZ ;  /* 0x000000ffff077224 */ /* 0x000fe200078e00ff */
[----:B------:R-:W-:Y:S02]  /*0170*/  ISETP.NE.AND P0, PT, R4, RZ, PT ;  /* 0x000000ff0400720c */ /* 0x000fe40003f05270 */
[----:B------:R-:W-:Y:S02]  /*0180*/  SHF.R.S32.HI R22, RZ, 0x1f, R5 ;  /* 0x0000001fff167819 */ /* 0x000fe40000011405 */
[----:B------:R-:W-:-:S03]  /*0190*/  SHF.R.S32.HI R23, RZ, 0x1f, R6 ;  /* 0x0000001fff177819 */ /* 0x000fc60000011406 */
[----:B------:R-:W-:Y:S06]  /*01a0*/  @!P1 BRA `(.L_x_55) ;  /* 0x0000000000b89947 */ /* 0x000fec0003800000 */
[----:B------:R-:W0:Y:S01]  /*01b0*/  LDC.64 R8, c[0x0][0x390] ;  /* 0x0000e400ff087b82 */ /* 0x000e220000000a00 */
[----:B------:R-:W1:Y:S01]  /*01c0*/  LDCU.64 UR8, c[0x0][0x380] ;  /* 0x00007000ff0877ac */ /* 0x000e620008000a00 */
[----:B------:R-:W-:-:S05]  /*01d0*/  LOP3.LUT R7, R2, 0x7ffffff8, RZ, 0xc0, !PT ;  /* 0x7ffffff802077812 */ /* 0x000fca00078ec0ff */
[----:B------:R-:W-:Y:S01]  /*01e0*/  IMAD.MOV R24, RZ, RZ, -R7 ;  /* 0x000000ffff187224 */ /* 0x000fe200078e0a07 */
[----:B-1----:R-:W-:-:S04]  /*01f0*/  LEA R14, P1, R6, UR8, 0x3 ;  /* 0x00000008060e7c11 */ /* 0x002fc8000f8218ff */
[----:B------:R-:W-:Y:S02]  /*0200*/  IADD3 R14, P2, PT, R14, 0x20, RZ ;  /* 0x000000200e0e7810 */ /* 0x000fe40007f5e0ff */
[----:B0-----:R-:W-:-:S04]  /*0210*/  LEA R8, P3, R5, R8, 0x3 ;  /* 0x0000000805087211 */ /* 0x001fc800078618ff */
[----:B------:R-:W-:Y:S02]  /*0220*/  IADD3 R15, P4, PT, R8, 0x20, RZ ;  /* 0x00000020080f7810 */ /* 0x000fe40007f9e0ff */
[----:B------:R-:W-:Y:S02]  /*0230*/  LEA.HI.X R8, R6, UR9, R23, 0x3, P1 ;  /* 0x0000000906087c11 */ /* 0x000fe400088f1c17 */
[----:B------:R-:W-:-:S03]  /*0240*/  LEA.HI.X R12, R5, R9, R22, 0x3, P3 ;  /* 0x00000009050c7211 */ /* 0x000fc600018f1c16 */
[----:B------:R-:W-:Y:S02]  /*0250*/  IMAD.X R9, RZ, RZ, R8, P2 ;  /* 0x000000ffff097224 */ /* 0x000fe400010e0608 */
[----:B------:R-:W-:-:S07]  /*0260*/  IMAD.X R12, RZ, RZ, R12, P4 ;  /* 0x000000ffff0c7224 */ /* 0x000fce00020e060c */
.L_x_56:
[----:B------:R-:W-:Y:S02]  /*0270*/  IMAD.MOV.U32 R8, RZ, RZ, R14 ;  /* 0x000000ffff087224 */ /* 0x000fe400078e000e */
[----:B------:R-:W-:Y:S02]  /*0280*/  IMAD.MOV.U32 R10, RZ, RZ, R15 ;  /* 0x000000ffff0a7224 */ /* 0x000fe400078e000f */
[----:B------:R-:W-:Y:S01]  /*0290*/  IMAD.MOV.U32 R11, RZ, RZ, R12 ;  /* 0x000000ffff0b7224 */ /* 0x000fe200078e000c */
[----:B------:R-:W2:Y:S04]  /*02a0*/  LDG.E.64 R14, desc[UR4][R8.64+-0x18] ;  /* 0xffffe804080e7981 */ /* 0x000ea8000c1e1b00 */
[----:B------:R-:W3:Y:S04]  /*02b0*/  LDG.E.64 R12, desc[UR4][R8.64+-0x20] ;  /* 0xffffe004080c7981 */ /* 0x000ee8000c1e1b00 */
[----:B------:R-:W3:Y:S04]  /*02c0*/  LDG.E.64 R16, desc[UR4][R10.64+-0x20] ;  /* 0xffffe0040a107981 */ /* 0x000ee8000c1e1b00 */
[----:B------:R-:W2:Y:S01]  /*02d0*/  LDG.E.64 R20, desc[UR4][R10.64+-0x18] ;  /* 0xffffe8040a147981 */ /* 0x000ea2000c1e1b00 */
[----:B---3-5:R-:W-:-:S03]  /*02e0*/  DFMA R16, R12, R16, R18 ;  /* 0x000000100c10722b */ /* 0x028fc60000000012 */
[----:B------:R-:W3:Y:S04]  /*02f0*/  LDG.E.64 R12, desc[UR4][R8.64+-0x10] ;  /* 0xfffff004080c7981 */ /* 0x000ee8000c1e1b00 */
[----:B------:R-:W3:Y:S01]  /*0300*/  LDG.E.64 R18, desc[UR4][R10.64+-0x10] ;  /* 0xfffff0040a127981 */ /* 0x000ee2000c1e1b00 */
[----:B--2---:R-:W-:-:S03]  /*0310*/  DFMA R20, R14, R20, R16 ;  /* 0x000000140e14722b */ /* 0x004fc60000000010 */
[----:B------:R-:W2:Y:S04]  /*0320*/  LDG.E.64 R16, desc[UR4][R8.64+-0x8] ;  /* 0xfffff80408107981 */ /* 0x000ea8000c1e1b00 */
[----:B------:R-:W2:Y:S01]  /*0330*/  LDG.E.64 R14, desc[UR4][R10.64+-0x8] ;  /* 0xfffff8040a0e7981 */ /* 0x000ea2000c1e1b00 */
[----:B---3--:R-:W-:-:S03]  /*0340*/  DFMA R18, R12, R18, R20 ;  /* 0x000000120c12722b */ /* 0x008fc60000000014 */
[----:B------:R-:W3:Y:S04]  /*0350*/  LDG.E.64 R12, desc[UR4][R8.64] ;  /* 0x00000004080c7981 */ /* 0x000ee8000c1e1b00 */
[----:B------:R-:W3:Y:S01]  /*0360*/  LDG.E.64 R20, desc[UR4][R10.64] ;  /* 0x000000040a147981 */ /* 0x000ee2000c1e1b00 */
[----:B--2---:R-:W-:-:S03]  /*0370*/  DFMA R14, R16, R14, R18 ;  /* 0x0000000e100e722b */ /* 0x004fc60000000012 */
[----:B------:R-:W2:Y:S04]  /*0380*/  LDG.E.64 R16, desc[UR4][R8.64+0x8] ;  /* 0x0000080408107981 */ /* 0x000ea8000c1e1b00 */
[----:B------:R-:W2:Y:S01]  /*0390*/  LDG.E.64 R18, desc[UR4][R10.64+0x8] ;  /* 0x000008040a127981 */ /* 0x000ea2000c1e1b00 */
[----:B------:R-:W-:Y:S01]  /*03a0*/  VIADD R24, R24, 0x8 ;  /* 0x0000000818187836 */ /* 0x000fe20000000000 */
[----:B---3--:R-:W-:Y:S02]  /*03b0*/  DFMA R20, R12, R20, R14 ;  /* 0x000000140c14722b */ /* 0x008fe4000000000e */
[----:B------:R-:W3:Y:S04]  /*03c0*/  LDG.E.64 R12, desc[UR4][R8.64+0x10] ;  /* 0x00001004080c7981 */ /* 0x000ee8000c1e1b00 */
[----:B------:R-:W3:Y:S02]  /*03d0*/  LDG.E.64 R14, desc[UR4][R10.64+0x10] ;  /* 0x000010040a0e7981 */ /* 0x000ee4000c1e1b00 */
[----:B--2---:R-:W-:-:S02]  /*03e0*/  DFMA R16, R16, R18, R20 ;  /* 0x000000121010722b */ /* 0x004fc40000000014 */
[----:B------:R0:W2:Y:S04]  /*03f0*/  LDG.E.64 R18, desc[UR4][R8.64+0x18] ;  /* 0x0000180408127981 */ /* 0x0000a8000c1e1b00 */
[----:B------:R-:W2:Y:S01]  /*0400*/  LDG.E.64 R20, desc[UR4][R10.64+0x18] ;  /* 0x000018040a147981 */ /* 0x000ea2000c1e1b00 */
[----:B------:R-:W-:Y:S01]  /*0410*/  ISETP.NE.AND P1, PT, R24, RZ, PT ;  /* 0x000000ff1800720c */ /* 0x000fe20003f25270 */
[----:B---3--:R-:W-:Y:S01]  /*0420*/  DFMA R12, R12, R14, R16 ;  /* 0x0000000e0c0c722b */ /* 0x008fe20000000010 */
[----:B------:R-:W-:Y:S02]  /*0430*/  IADD3 R14, P2, PT, R8, 0x40, RZ ;  /* 0x00000040080e7810 */ /* 0x000fe40007f5e0ff */
[----:B------:R-:W-:-:S03]  /*0440*/  IADD3 R15, P3, PT, R10, 0x40, RZ ;  /* 0x000000400a0f7810 */ /* 0x000fc60007f7e0ff */
[----:B0-----:R-:W-:Y:S02]  /*0450*/  IMAD.X R9, RZ, RZ, R9, P2 ;  /* 0x000000ffff097224 */ /* 0x001fe400010e0609 */
[----:B--2---:R-:W-:Y:S01]  /*0460*/  DFMA R18, R18, R20, R12 ;  /* 0x000000141212722b */ /* 0x004fe2000000000c */
[----:B------:R-:W-:-:S03]  /*0470*/  IMAD.X R12, RZ, RZ, R11, P3 ;  /* 0x000000ffff0c7224 */ /* 0x000fc600018e060b */
[----:B------:R-:W-:Y:S07]  /*0480*/  @P1 BRA `(.L_x_56) ;  /* 0xfffffffc00781947 */ /* 0x000fee000383ffff */
.L_x_55:
[----:B------:R-:W-:Y:S05]  /*0490*/  @!P0 BRA `(.L_x_54) ;  /* 0x0000000000f48947 */ /* 0x000fea0003800000 */
[----:B------:R-:W-:Y:S02]  /*04a0*/  ISETP.GE.U32.AND P1, PT, R4, 0x4, PT ;  /* 0x000000040400780c */ /* 0x000fe40003f26070 */
[----:B------:R-:W-:-:S04]  /*04b0*/  LOP3.LUT R26, R2, 0x3, RZ, 0xc0, !PT ;  /* 0x00000003021a7812 */ /* 0x000fc800078ec0ff */
[----:B------:R-:W-:-:S07]  /*04c0*/  ISETP.NE.AND P0, PT, R26, RZ, PT ;  /* 0x000000ff1a00720c */ /* 0x000fce0003f05270 */
[----:B------:R-:W-:Y:S06]  /*04d0*/  @!P1 BRA `(.L_x_57) ;  /* 0x00000000005c9947 */ /* 0x000fec0003800000 */
[----:B------:R-:W0:Y:S01]  /*04e0*/  LDC.64 R8, c[0x0][0x390] ;  /* 0x0000e400ff087b82 */ /* 0x000e220000000a00 */
[----:B------:R-:W1:Y:S01]  /*04f0*/  LDCU.64 UR8, c[0x0][0x380] ;  /* 0x00007000ff0877ac */ /* 0x000e620008000a00 */
[-C--:B------:R-:W-:Y:S02]  /*0500*/  IADD3 R4, P2, PT, R5, R7.reuse, RZ ;  /* 0x0000000705047210 */ /* 0x080fe40007f5e0ff */
[----:B------:R-:W-:-:S03]  /*0510*/  IADD3 R11, P1, PT, R6, R7, RZ ;  /* 0x00000007060b7210 */ /* 0x000fc60007f3e0ff */
[----:B------:R-:W-:Y:S02]  /*0520*/  IMAD.X R10, RZ, RZ, R22, P2 ;  /* 0x000000ffff0a7224 */ /* 0x000fe400010e0616 */
[----:B------:R-:W-:Y:S01]  /*0530*/  IMAD.X R12, RZ, RZ, R23, P1 ;  /* 0x000000ffff0c7224 */ /* 0x000fe200008e0617 */
[----:B-1----:R-:W-:-:S04]  /*0540*/  LEA R14, P1, R11, UR8, 0x3 ;  /* 0x000000080b0e7c11 */ /* 0x002fc8000f8218ff */
[----:B------:R-:W-:Y:S02]  /*0550*/  LEA.HI.X R15, R11, UR9, R12, 0x3, P1 ;  /* 0x000000090b0f7c11 */ /* 0x000fe400088f1c0c */
[----:B0-----:R-:W-:-:S03]  /*0560*/  LEA R8, P2, R4, R8, 0x3 ;  /* 0x0000000804087211 */ /* 0x001fc600078418ff */
[----:B------:R-:W2:Y:S01]  /*0570*/  LDG.E.64 R16, desc[UR4][R14.64] ;  /* 0x000000040e107981 */ /* 0x000ea2000c1e1b00 */
[----:B------:R-:W-:-:S03]  /*0580*/  LEA.HI.X R9, R4, R9, R10, 0x3, P2 ;  /* 0x0000000904097211 */ /* 0x000fc600010f1c0a */
[----:B------:R-:W3:Y:S04]  /*0590*/  LDG.E.64 R10, desc[UR4][R14.64+0x8] ;  /* 0x000008040e0a7981 */ /* 0x000ee8000c1e1b00 */
[----:B------:R-:W2:Y:S04]  /*05a0*/  LDG.E.64 R20, desc[UR4][R8.64] ;  /* 0x0000000408147981 */ /* 0x000ea8000c1e1b00 */
[----:B------:R-:W3:Y:S04]  /*05b0*/  LDG.E.64 R12, desc[UR4][R8.64+0x8] ;  /* 0x00000804080c7981 */ /* 0x000ee8000c1e1b00 */
[----:B------:R-:W4:Y:S04]  /*05c0*/  LDG.E.64 R24, desc[UR4][R14.64+0x18] ;  /* 0x000018040e187981 */ /* 0x000f28000c1e1b00 */
[----:B------:R-:W4:Y:S01]  /*05d0*/  LDG.E.64 R28, desc[UR4][R8.64+0x18] ;  /* 0x00001804081c7981 */ /* 0x000f22000c1e1b00 */
[----:B--2--5:R-:W-:-:S03]  /*05e0*/  DFMA R20, R16, R20, R18 ;  /* 0x000000141014722b */ /* 0x024fc60000000012 */
[----:B------:R-:W2:Y:S04]  /*05f0*/  LDG.E.64 R16, desc[UR4][R14.64+0x10] ;  /* 0x000010040e107981 */ /* 0x000ea8000c1e1b00 */
[----:B------:R-:W2:Y:S01]  /*0600*/  LDG.E.64 R18, desc[UR4][R8.64+0x10] ;  /* 0x0000100408127981 */ /* 0x000ea2000c1e1b00 */
[----:B---3--:R-:W-:Y:S01]  /*0610*/  DFMA R10, R10, R12, R20 ;  /* 0x0000000c0a0a722b */ /* 0x008fe20000000014 */
[----:B------:R-:W-:-:S07]  /*0620*/  VIADD R7, R7, 0x4 ;  /* 0x0000000407077836 */ /* 0x000fce0000000000 */
[----:B--2---:R-:W-:-:S08]  /*0630*/  DFMA R18, R16, R18, R10 ;  /* 0x000000121012722b */ /* 0x004fd0000000000a */
[----:B----4-:R-:W-:-:S11]  /*0640*/  DFMA R18, R24, R28, R18 ;  /* 0x0000001c1812722b */ /* 0x010fd60000000012 */
.L_x_57:
[----:B------:R-:W-:Y:S05]  /*0650*/  @!P0 BRA `(.L_x_54) ;  /* 0x0000000000848947 */ /* 0x000fea0003800000 */
[----:B------:R-:W-:Y:S02]  /*0660*/  ISETP.NE.AND P1, PT, R26, 0x1, PT ;  /* 0x000000011a00780c */ /* 0x000fe40003f25270 */
[----:B------:R-:W-:-:S04]  /*0670*/  LOP3.LUT R2, R2, 0x1, RZ, 0xc0, !PT ;  /* 0x0000000102027812 */ /* 0x000fc800078ec0ff */
[----:B------:R-:W-:-:S07]  /*0680*/  ISETP.NE.U32.AND P0, PT, R2, 0x1, PT ;  /* 0x000000010200780c */ /* 0x000fce0003f05070 */
[----:B------:R-:W0:Y:S01]  /*0690*/  @P1 LDC.64 R10, c[0x0][0x380] ;  /* 0x0000e000ff0a1b82 */ /* 0x000e220000000a00 */
[-C--:B------:R-:W-:Y:S02]  /*06a0*/  @P1 IADD3 R2, P2, PT, R6, R7.reuse, RZ ;  /* 0x0000000706021210 */ /* 0x080fe40007f5e0ff */
[----:B------:R-:W-:Y:S01]  /*06b0*/  @P1 IADD3 R16, P3, PT, R5, R7, RZ ;  /* 0x0000000705101210 */ /* 0x000fe20007f7e0ff */
[----:B------:R-:W-:Y:S02]  /*06c0*/  @P1 VIADD R7, R7, 0x2 ;  /* 0x0000000207071836 */ /* 0x000fe40000000000 */
[----:B------:R-:W-:Y:S02]  /*06d0*/  @P1 IMAD.X R4, RZ, RZ, R23, P2 ;  /* 0x000000ffff041224 */ /* 0x000fe400010e0617 */
[----:B------:R-:W1:Y:S01]  /*06e0*/  @P1 LDC.64 R8, c[0x0][0x390] ;  /* 0x0000e400ff081b82 */ /* 0x000e620000000a00 */
[----:B------:R-:W-:-:S07]  /*06f0*/  @P1 IMAD.X R17, RZ, RZ, R22, P3 ;  /* 0x000000ffff111224 */ /* 0x000fce00018e0616 */
[----:B------:R-:W2:Y:S08]  /*0700*/  @!P0 LDC.64 R14, c[0x0][0x380] ;  /* 0x0000e000ff0e8b82 */ /* 0x000eb00000000a00 */
[----:B------:R-:W3:Y:S01]  /*0710*/  @!P0 LDC.64 R12, c[0x0][0x390] ;  /* 0x0000e400ff0c8b82 */ /* 0x000ee20000000a00 */
[----:B0-----:R-:W-:-:S04]  /*0720*/  @P1 LEA R10, P2, R2, R10, 0x3 ;  /* 0x0000000a020a1211 */ /* 0x001fc800078418ff */
[----:B------:R-:W-:Y:S02]  /*0730*/  @P1 LEA.HI.X R11, R2, R11, R4, 0x3, P2 ;  /* 0x0000000b020b1211 */ /* 0x000fe400010f1c04 */
[----:B-1----:R-:W-:-:S04]  /*0740*/  @P1 LEA R8, P3, R16, R8, 0x3 ;  /* 0x0000000810081211 */ /* 0x002fc800078618ff */
[----:B------:R-:W-:Y:S02]  /*0750*/  @P1 LEA.HI.X R9, R16, R9, R17, 0x3, P3 ;  /* 0x0000000910091211 */ /* 0x000fe400018f1c11 */
[-C--:B------:R-:W-:Y:S02]  /*0760*/  @!P0 IADD3 R16, P2, PT, R6, R7.reuse, RZ ;  /* 0x0000000706108210 */ /* 0x080fe40007f5e0ff */
[----:B------:R-:W-:Y:S01]  /*0770*/  @!P0 IADD3 R2, P3, PT, R5, R7, RZ ;  /* 0x0000000705028210 */ /* 0x000fe20007f7e0ff */
[----:B------:R-:W4:Y:S02]  /*0780*/  @P1 LDG.E.64 R20, desc[UR4][R8.64+0x8] ;  /* 0x0000080408141981 */ /* 0x000f24000c1e1b00 */
[----:B------:R-:W-:Y:S02]  /*0790*/  @!P0 IMAD.X R23, RZ, RZ, R23, P2 ;  /* 0x000000ffff178224 */ /* 0x000fe400010e0617 */
[----:B------:R-:W4:Y:S01]  /*07a0*/  @P1 LDG.E.64 R6, desc[UR4][R10.64] ;  /* 0x000000040a061981 */ /* 0x000f22000c1e1b00 */
[----:B--2---:R-:W-:-:S03]  /*07b0*/  @!P0 LEA R14, P2, R16, R14, 0x3 ;  /* 0x0000000e100e8211 */ /* 0x004fc600078418ff */
[----:B------:R-:W4:Y:S01]  /*07c0*/  @P1 LDG.E.64 R4, desc[UR4][R8.64] ;  /* 0x0000000408041981 */ /* 0x000f22000c1e1b00 */
[----:B------:R-:W-:Y:S01]  /*07d0*/  @!P0 IMAD.X R22, RZ, RZ, R22, P3 ;  /* 0x000000ffff168224 */ /* 0x000fe200018e0616 */
[----:B---3--:R-:W-:Y:S02]  /*07e0*/  @!P0 LEA R12, P3, R2, R12, 0x3 ;  /* 0x0000000c020c8211 */ /* 0x008fe400078618ff */
[----:B------:R-:W-:Y:S02]  /*07f0*/  @!P0 LEA.HI.X R15, R16, R15, R23, 0x3, P2 ;  /* 0x0000000f100f8211 */ /* 0x000fe400010f1c17 */
[----:B------:R-:W2:Y:S01]  /*0800*/  @P1 LDG.E.64 R16, desc[UR4][R10.64+0x8] ;  /* 0x000008040a101981 */ /* 0x000ea2000c1e1b00 */
[----:B------:R-:W-:-:S03]  /*0810*/  @!P0 LEA.HI.X R13, R2, R13, R22, 0x3, P3 ;  /* 0x0000000d020d8211 */ /* 0x000fc600018f1c16 */
[----:B------:R-:W3:Y:S04]  /*0820*/  @!P0 LDG.E.64 R14, desc[UR4][R14.64] ;  /* 0x000000040e0e8981 */ /* 0x000ee8000c1e1b00 */
[----:B------:R-:W3:Y:S01]  /*0830*/  @!P0 LDG.E.64 R12, desc[UR4][R12.64] ;  /* 0x000000040c0c8981 */ /* 0x000ee2000c1e1b00 */
[----:B----45:R-:W-:-:S08]  /*0840*/  @P1 DFMA R4, R6, R4, R18 ;  /* 0x000000040604122b */ /* 0x030fd00000000012 */
[----:B--2---:R-:W-:-:S08]  /*0850*/  @P1 DFMA R18, R16, R20, R4 ;  /* 0x000000141012122b */ /* 0x004fd00000000004 */
[----:B---3--:R-:W-:-:S11]  /*0860*/  @!P0 DFMA R18, R14, R12, R18 ;  /* 0x0000000c0e12822b */ /* 0x008fd60000000012 */
.L_x_54:
[----:B------:R-:W0:Y:S01]  /*0870*/  LDC.64 R4, c[0x0][0x398] ;  /* 0x0000e600ff047b82 */ /* 0x000e220000000a00 */
[----:B------:R-:W-:-:S04]  /*0880*/  IMAD R3, R0, UR6, R3 ;  /* 0x0000000600037c24 */ /* 0x000fc8000f8e0203 */
[----:B0-----:R-:W-:-:S05]  /*0890*/  IMAD.WIDE R2, R3, 0x8, R4 ;  /* 0x0000000803027825 */ /* 0x001fca00078e0204 */
[----:B-----5:R-:W-:Y:S01]  /*08a0*/  STG.E.64 desc[UR4][R2.64], R18 ;  /* 0x0000001202007986 */ /* 0x020fe2000c101b04 */
[----:B------:R-:W-:Y:S05]  /*08b0*/  EXIT ;  /* 0x000000000000794d */ /* 0x000fea0003800000 */
.L_x_58:
        /* <DEDUP_REMOVED lines=12> */
.L_x_73:


//--------------------- .text._Z15batchReluKernelPdii --------------------------
	.section	.text._Z15batchReluKernelPdii,"ax",@progbits
	.align	128
        .global         _Z15batchReluKernelPdii
        .type           _Z15batchReluKernelPdii,@function
        .size           _Z15batchReluKernelPdii,(.L_x_74 - _Z15batchReluKernelPdii)
        .other          _Z15batchReluKernelPdii,@"STO_CUDA_ENTRY STV_DEFAULT"
_Z15batchReluKernelPdii:
.text._Z15batchReluKernelPdii:
        /* <DEDUP_REMOVED lines=12> */
[----:B------:R-:W-:-:S04]  /*00c0*/  IMAD R5, R6, UR6, R5 ;  /* 0x0000000606057c24 */ /* 0x000fc8000f8e0205 */
[----:B0-----:R-:W-:-:S05]  /*00d0*/  IMAD.WIDE R2, R5, 0x8, R2 ;  /* 0x0000000805027825 */ /* 0x001fca00078e0202 */
[----:B-1----:R-:W2:Y:S01]  /*00e0*/  LDG.E.64 R4, desc[UR4][R2.64] ;  /* 0x0000000402047981 */ /* 0x002ea2000c1e1b00 */
[----:B------:R-:W-:Y:S01]  /*00f0*/  IMAD.MOV.U32 R0, RZ, RZ, RZ ;  /* 0x000000ffff007224 */ /* 0x000fe200078e00ff */
[----:B--2---:R-:W-:Y:S01]  /*0100*/  DSETP.MAX.AND P0, P1, RZ, R4, PT ;  /* 0x00000004ff00722a */ /* 0x004fe2000390f000 */
[----:B------:R-:W-:-:S05]  /*0110*/  MOV R7, R5 ;  /* 0x0000000500077202 */ /* 0x000fca0000000f00 */
[C---:B------:R-:W-:Y:S02]  /*0120*/  FSEL R9, R0.reuse, R7, P0 ;  /* 0x0000000700097208 */ /* 0x040fe40000000000 */
[----:B------:R-:W-:-:S06]  /*0130*/  SEL R4, R0, R4, P0 ;  /* 0x0000000400047207 */ /* 0x000fcc0000000000 */
[----:B------:R-:W-:-:S05]  /*0140*/  @P1 LOP3.LUT R9, R7, 0x80000, RZ, 0xfc, !PT ;  /* 0x0008000007091812 */ /* 0x000fca00078efcff */
[----:B------:R-:W-:-:S05]  /*0150*/  IMAD.MOV.U32 R5, RZ, RZ, R9 ;  /* 0x000000ffff057224 */ /* 0x000fca00078e0009 */
[----:B------:R-:W-:Y:S01]  /*0160*/  STG.E.64 desc[UR4][R2.64], R4 ;  /* 0x0000000402007986 */ /* 0x000fe2000c101b04 */
[----:B------:R-:W-:Y:S05]  /*0170*/  EXIT ;  /* 0x000000000000794d */ /* 0x000fea0003800000 */
.L_x_59:
        /* <DEDUP_REMOVED lines=16> */
.L_x_74:


//--------------------- .text._Z19forwardLayer1KernelPdS_S_S_iii --------------------------
	.section	.text._Z19forwardLayer1KernelPdS_S_S_iii,"ax",@progbits
	.align	128
        .global         _Z19forwardLayer1KernelPdS_S_S_iii
        .type           _Z19forwardLayer1KernelPdS_S_S_iii,@function
        .size           _Z19forwardLayer1KernelPdS_S_S_iii,(.L_x_75 - _Z19forwardLayer1KernelPdS_S_S_iii)
        .other          _Z19forwardLayer1KernelPdS_S_S_iii,@"STO_CUDA_ENTRY STV_DEFAULT"
_Z19forwardLayer1KernelPdS_S_S_iii:
.text._Z19forwardLayer1KernelPdS_S_S_iii:
        /* <DEDUP_REMOVED lines=39> */
.L_x_62:
        /* <DEDUP_REMOVED lines=34> */
.L_x_61:
        /* <DEDUP_REMOVED lines=28> */
.L_x_63:
        /* <DEDUP_REMOVED lines=34> */
.L_x_60:
[----:B------:R-:W0:Y:S01]  /*0870*/  LDC.64 R4, c[0x0][0x398] ;  /* 0x0000e600ff047b82 */ /* 0x000e220000000a00 */
[----:B------:R-:W-:-:S04]  /*0880*/  IMAD R3, R0, UR6, R3 ;  /* 0x0000000600037c24 */ /* 0x000fc8000f8e0203 */
[----:B0-----:R-:W-:-:S05]  /*0890*/  IMAD.WIDE R2, R3, 0x8, R4 ;  /* 0x0000000803027825 */ /* 0x001fca00078e0204 */
[----:B-----5:R-:W-:Y:S01]  /*08a0*/  STG.E.64 desc[UR4][R2.64], R18 ;  /* 0x0000001202007986 */ /* 0x020fe2000c101b04 */
[----:B------:R-:W-:Y:S05]  /*08b0*/  EXIT ;  /* 0x000000000000794d */ /* 0x000fea0003800000 */
.L_x_64:
        /* <DEDUP_REMOVED lines=12> */
.L_x_75:


//--------------------- .nv.shared.reserved.0     --------------------------
	.section	.nv.shared.reserved.0,"aw",@nobits
	.weak		__nv_reservedSMEM_offset_0_alias
	.size		__nv_reservedSMEM_offset_0_alias, 0, 64
	.other		__nv_reservedSMEM_offset_0_alias,@"STO_CUDA_RESERVED_SHARED STV_DEFAULT"
__nv_reservedSMEM_offset_0_alias:
	.zero		0
	.zero		64


//--------------------- .nv.constant0._Z18updateBiasesKernelPdS_S_S_diii --------------------------
	.section	.nv.constant0._Z18updateBiasesKernelPdS_S_S_diii,"a",@progbits
	.sectionflags	@""
	.align	4
.nv.constant0._Z18updateBiasesKernelPdS_S_S_diii:
	.zero		948


//--------------------- .nv.constant0._Z21updateWeightsW1KernelPdS_S_diii --------------------------
	.section	.nv.constant0._Z21updateWeightsW1KernelPdS_S_diii,"a",@progbits
	.sectionflags	@""
	.align	4
.nv.constant0._Z21updateWeightsW1KernelPdS_S_diii:
	.zero		940


//--------------------- .nv.constant0._Z21updateWeightsW2KernelPdS_S_diii --------------------------
	.section	.nv.constant0._Z21updateWeightsW2KernelPdS_S_diii,"a",@progbits
	.sectionflags	@""
	.align	4
.nv.constant0._Z21updateWeightsW2KernelPdS_S_diii:
	.zero		940


//--------------------- .nv.constant0._Z24computeHiddenErrorKernelPdS_S_S_iii --------------------------
	.section	.nv.constant0._Z24computeHiddenErrorKernelPdS_S_S_iii,"a",@progbits
	.sectionflags	@""
	.align	4
.nv.constant0._Z24computeHiddenErrorKernelPdS_S_S_iii:
	.zero		940


//--------------------- .nv.constant0._Z24computeOutputErrorKernelPdS_S_ii --------------------------
	.section	.nv.constant0._Z24computeOutputErrorKernelPdS_S_ii,"a",@progbits
	.sectionflags	@""
	.align	4
.nv.constant0._Z24computeOutputErrorKernelPdS_S_ii:
	.zero		928


//--------------------- .nv.constant0._Z19forwardLayer2KernelPdS_S_S_iii --------------------------
	.section	.nv.constant0._Z19forwardLayer2KernelPdS_S_S_iii,"a",@progbits
	.sectionflags	@""
	.align	4
.nv.constant0._Z19forwardLayer2KernelPdS_S_S_iii:
	.zero		940


//--------------------- .nv.constant0._Z15batchReluKernelPdii --------------------------
	.section	.nv.constant0._Z15batchReluKernelPdii,"a",@progbits
	.sectionflags	@""
	.align	4
.nv.constant0._Z15batchReluKernelPdii:
	.zero		912


//--------------------- .nv.constant0._Z19forwardLayer1KernelPdS_S_S_iii --------------------------
	.section	.nv.constant0._Z19forwardLayer1KernelPdS_S_S_iii,"a",@progbits
	.sectionflags	@""
	.align	4
.nv.constant0._Z19forwardLayer1KernelPdS_S_S_iii:
	.zero		940


//--------------------- SYMBOLS --------------------------

	.type		.nv.reservedSmem.offset0,@object
	.size		.nv.reservedSmem.offset0,0x4
